//
// Generated by NVIDIA NVVM Compiler
//
// Compiler Build ID: CL-36424714
// Cuda compilation tools, release 13.0, V13.0.88
// Based on NVVM 20.0.0
//

.version 9.0
.target sm_100
.address_size 64

	// .globl	_Z17sum_arrays_on_gpuPjS_S_

.visible .entry _Z17sum_arrays_on_gpuPjS_S_(
	.param .u64 .ptr .align 1 _Z17sum_arrays_on_gpuPjS_S__param_0,
	.param .u64 .ptr .align 1 _Z17sum_arrays_on_gpuPjS_S__param_1,
	.param .u64 .ptr .align 1 _Z17sum_arrays_on_gpuPjS_S__param_2
)
{
	.reg .b32 	%r<8>;
	.reg .b64 	%rd<11>;

	ld.param.u64 	%rd1, [_Z17sum_arrays_on_gpuPjS_S__param_0];
	ld.param.u64 	%rd2, [_Z17sum_arrays_on_gpuPjS_S__param_1];
	ld.param.u64 	%rd3, [_Z17sum_arrays_on_gpuPjS_S__param_2];
	cvta.to.global.u64 	%rd4, %rd3;
	cvta.to.global.u64 	%rd5, %rd2;
	cvta.to.global.u64 	%rd6, %rd1;
	mov.u32 	%r1, %ctaid.x;
	mov.u32 	%r2, %ntid.x;
	mov.u32 	%r3, %tid.x;
	mad.lo.s32 	%r4, %r1, %r2, %r3;
	mul.wide.u32 	%rd7, %r4, 4;
	add.s64 	%rd8, %rd6, %rd7;
	ld.global.u32 	%r5, [%rd8];
	add.s64 	%rd9, %rd5, %rd7;
	ld.global.u32 	%r6, [%rd9];
	add.s32 	%r7, %r6, %r5;
	add.s64 	%rd10, %rd4, %rd7;
	st.global.u32 	[%rd10], %r7;
	ret;

}
	// .globl	_Z19multi_arrays_on_gpuPjS_S_
.visible .entry _Z19multi_arrays_on_gpuPjS_S_(
	.param .u64 .ptr .align 1 _Z19multi_arrays_on_gpuPjS_S__param_0,
	.param .u64 .ptr .align 1 _Z19multi_arrays_on_gpuPjS_S__param_1,
	.param .u64 .ptr .align 1 _Z19multi_arrays_on_gpuPjS_S__param_2
)
{
	.reg .b32 	%r<8>;
	.reg .b64 	%rd<11>;

	ld.param.u64 	%rd1, [_Z19multi_arrays_on_gpuPjS_S__param_0];
	ld.param.u64 	%rd2, [_Z19multi_arrays_on_gpuPjS_S__param_1];
	ld.param.u64 	%rd3, [_Z19multi_arrays_on_gpuPjS_S__param_2];
	cvta.to.global.u64 	%rd4, %rd3;
	cvta.to.global.u64 	%rd5, %rd2;
	cvta.to.global.u64 	%rd6, %rd1;
	mov.u32 	%r1, %ctaid.x;
	mov.u32 	%r2, %ntid.x;
	mov.u32 	%r3, %tid.x;
	mad.lo.s32 	%r4, %r1, %r2, %r3;
	mul.wide.u32 	%rd7, %r4, 4;
	add.s64 	%rd8, %rd6, %rd7;
	ld.global.u32 	%r5, [%rd8];
	add.s64 	%rd9, %rd5, %rd7;
	ld.global.u32 	%r6, [%rd9];
	mul.lo.s32 	%r7, %r6, %r5;
	add.s64 	%rd10, %rd4, %rd7;
	st.global.u32 	[%rd10], %r7;
	ret;

}
	// .globl	_Z17reduce_neighboredPjS_j
.visible .entry _Z17reduce_neighboredPjS_j(
	.param .u64 .ptr .align 1 _Z17reduce_neighboredPjS_j_param_0,
	.param .u64 .ptr .align 1 _Z17reduce_neighboredPjS_j_param_1,
	.param .u32 _Z17reduce_neighboredPjS_j_param_2
)
{
	.reg .pred 	%p<6>;
	.reg .b32 	%r<17>;
	.reg .b64 	%rd<13>;

	ld.param.u64 	%rd4, [_Z17reduce_neighboredPjS_j_param_0];
	ld.param.u64 	%rd3, [_Z17reduce_neighboredPjS_j_param_1];
	ld.param.u32 	%r6, [_Z17reduce_neighboredPjS_j_param_2];
	cvta.to.global.u64 	%rd5, %rd4;
	mov.u32 	%r1, %tid.x;
	mov.u32 	%r2, %ctaid.x;
	mov.u32 	%r3, %ntid.x;
	mul.lo.s32 	%r7, %r2, %r3;
	add.s32 	%r8, %r7, %r1;
	mul.wide.u32 	%rd6, %r7, 4;
	add.s64 	%rd1, %rd5, %rd6;
	setp.ge.u32 	%p1, %r8, %r6;
	@%p1 bra 	$L__BB2_8;
	setp.lt.u32 	%p2, %r3, 2;
	@%p2 bra 	$L__BB2_6;
	mul.wide.u32 	%rd7, %r1, 4;
	add.s64 	%rd2, %rd1, %rd7;
	mov.b32 	%r16, 1;
$L__BB2_3:
	shl.b32 	%r5, %r16, 1;
	add.s32 	%r10, %r5, -1;
	and.b32  	%r11, %r10, %r1;
	setp.ne.s32 	%p3, %r11, 0;
	@%p3 bra 	$L__BB2_5;
	mul.wide.s32 	%rd8, %r16, 4;
	add.s64 	%rd9, %rd2, %rd8;
	ld.global.u32 	%r12, [%rd9];
	ld.global.u32 	%r13, [%rd2];
	add.s32 	%r14, %r13, %r12;
	st.global.u32 	[%rd2], %r14;
$L__BB2_5:
	bar.sync 	0;
	setp.lt.u32 	%p4, %r5, %r3;
	mov.u32 	%r16, %r5;
	@%p4 bra 	$L__BB2_3;
$L__BB2_6:
	setp.ne.s32 	%p5, %r1, 0;
	@%p5 bra 	$L__BB2_8;
	ld.global.u32 	%r15, [%rd1];
	cvta.to.global.u64 	%rd10, %rd3;
	mul.wide.u32 	%rd11, %r2, 4;
	add.s64 	%rd12, %rd10, %rd11;
	st.global.u32 	[%rd12], %r15;
$L__BB2_8:
	ret;

}
	// .globl	_Z12dot_on_gpu_1PjS_S_S_j
.visible .entry _Z12dot_on_gpu_1PjS_S_S_j(
	.param .u64 .ptr .align 1 _Z12dot_on_gpu_1PjS_S_S_j_param_0,
	.param .u64 .ptr .align 1 _Z12dot_on_gpu_1PjS_S_S_j_param_1,
	.param .u64 .ptr .align 1 _Z12dot_on_gpu_1PjS_S_S_j_param_2,
	.param .u64 .ptr .align 1 _Z12dot_on_gpu_1PjS_S_S_j_param_3,
	.param .u32 _Z12dot_on_gpu_1PjS_S_S_j_param_4
)
{
	.reg .pred 	%p<6>;
	.reg .b32 	%r<20>;
	.reg .b64 	%rd<21>;

	ld.param.u64 	%rd4, [_Z12dot_on_gpu_1PjS_S_S_j_param_0];
	ld.param.u64 	%rd5, [_Z12dot_on_gpu_1PjS_S_S_j_param_1];
	ld.param.u64 	%rd6, [_Z12dot_on_gpu_1PjS_S_S_j_param_2];
	ld.param.u64 	%rd3, [_Z12dot_on_gpu_1PjS_S_S_j_param_3];
	ld.param.u32 	%r6, [_Z12dot_on_gpu_1PjS_S_S_j_param_4];
	cvta.to.global.u64 	%rd7, %rd6;
	cvta.to.global.u64 	%rd8, %rd5;
	cvta.to.global.u64 	%rd9, %rd4;
	mov.u32 	%r1, %ctaid.x;
	mov.u32 	%r2, %ntid.x;
	mul.lo.s32 	%r7, %r1, %r2;
	mov.u32 	%r3, %tid.x;
	add.s32 	%r8, %r7, %r3;
	mul.wide.u32 	%rd10, %r8, 4;
	add.s64 	%rd11, %rd9, %rd10;
	ld.global.u32 	%r9, [%rd11];
	add.s64 	%rd12, %rd8, %rd10;
	ld.global.u32 	%r10, [%rd12];
	mul.lo.s32 	%r11, %r10, %r9;
	add.s64 	%rd13, %rd7, %rd10;
	st.global.u32 	[%rd13], %r11;
	bar.sync 	0;
	mul.wide.u32 	%rd14, %r7, 4;
	add.s64 	%rd1, %rd7, %rd14;
	setp.ge.u32 	%p1, %r8, %r6;
	@%p1 bra 	$L__BB3_8;
	setp.lt.u32 	%p2, %r2, 2;
	@%p2 bra 	$L__BB3_6;
	mul.wide.u32 	%rd15, %r3, 4;
	add.s64 	%rd2, %rd1, %rd15;
	mov.b32 	%r19, 1;
$L__BB3_3:
	shl.b32 	%r5, %r19, 1;
	add.s32 	%r13, %r5, -1;
	and.b32  	%r14, %r13, %r3;
	setp.ne.s32 	%p3, %r14, 0;
	@%p3 bra 	$L__BB3_5;
	mul.wide.s32 	%rd16, %r19, 4;
	add.s64 	%rd17, %rd2, %rd16;
	ld.global.u32 	%r15, [%rd17];
	ld.global.u32 	%r16, [%rd2];
	add.s32 	%r17, %r16, %r15;
	st.global.u32 	[%rd2], %r17;
$L__BB3_5:
	bar.sync 	0;
	setp.lt.u32 	%p4, %r5, %r2;
	mov.u32 	%r19, %r5;
	@%p4 bra 	$L__BB3_3;
$L__BB3_6:
	setp.ne.s32 	%p5, %r3, 0;
	@%p5 bra 	$L__BB3_8;
	ld.global.u32 	%r18, [%rd1];
	cvta.to.global.u64 	%rd18, %rd3;
	mul.wide.u32 	%rd19, %r1, 4;
	add.s64 	%rd20, %rd18, %rd19;
	st.global.u32 	[%rd20], %r18;
$L__BB3_8:
	ret;

}
	// .globl	_Z12dot_on_gpu_2PjS_S_S_j
.visible .entry _Z12dot_on_gpu_2PjS_S_S_j(
	.param .u64 .ptr .align 1 _Z12dot_on_gpu_2PjS_S_S_j_param_0,
	.param .u64 .ptr .align 1 _Z12dot_on_gpu_2PjS_S_S_j_param_1,
	.param .u64 .ptr .align 1 _Z12dot_on_gpu_2PjS_S_S_j_param_2,
	.param .u64 .ptr .align 1 _Z12dot_on_gpu_2PjS_S_S_j_param_3,
	.param .u32 _Z12dot_on_gpu_2PjS_S_S_j_param_4
)
{
	.reg .pred 	%p<6>;
	.reg .b32 	%r<20>;
	.reg .b64 	%rd<21>;

	ld.param.u64 	%rd3, [_Z12dot_on_gpu_2PjS_S_S_j_param_0];
	ld.param.u64 	%rd4, [_Z12dot_on_gpu_2PjS_S_S_j_param_1];
	ld.param.u64 	%rd5, [_Z12dot_on_gpu_2PjS_S_S_j_param_2];
	ld.param.u64 	%rd2, [_Z12dot_on_gpu_2PjS_S_S_j_param_3];
	ld.param.u32 	%r7, [_Z12dot_on_gpu_2PjS_S_S_j_param_4];
	cvta.to.global.u64 	%rd6, %rd5;
	cvta.to.global.u64 	%rd7, %rd4;
	cvta.to.global.u64 	%rd8, %rd3;
	mov.u32 	%r1, %ctaid.x;
	mov.u32 	%r2, %ntid.x;
	mul.lo.s32 	%r8, %r1, %r2;
	mov.u32 	%r3, %tid.x;
	add.s32 	%r9, %r8, %r3;
	mul.wide.u32 	%rd9, %r9, 4;
	add.s64 	%rd10, %rd8, %rd9;
	ld.global.u32 	%r10, [%rd10];
	add.s64 	%rd11, %rd7, %rd9;
	ld.global.u32 	%r11, [%rd11];
	mul.lo.s32 	%r12, %r11, %r10;
	add.s64 	%rd12, %rd6, %rd9;
	st.global.u32 	[%rd12], %r12;
	bar.sync 	0;
	mul.wide.u32 	%rd13, %r8, 4;
	add.s64 	%rd1, %rd6, %rd13;
	setp.ge.u32 	%p1, %r9, %r7;
	@%p1 bra 	$L__BB4_8;
	setp.lt.u32 	%p2, %r2, 2;
	@%p2 bra 	$L__BB4_6;
	mov.b32 	%r19, 1;
$L__BB4_3:
	shl.b32 	%r5, %r19, 1;
	mul.lo.s32 	%r6, %r5, %r3;
	setp.ge.u32 	%p3, %r6, %r2;
	@%p3 bra 	$L__BB4_5;
	add.s32 	%r14, %r6, %r19;
	mul.wide.u32 	%rd14, %r14, 4;
	add.s64 	%rd15, %rd1, %rd14;
	ld.global.u32 	%r15, [%rd15];
	mul.wide.u32 	%rd16, %r6, 4;
	add.s64 	%rd17, %rd1, %rd16;
	ld.global.u32 	%r16, [%rd17];
	add.s32 	%r17, %r16, %r15;
	st.global.u32 	[%rd17], %r17;
$L__BB4_5:
	bar.sync 	0;
	setp.lt.u32 	%p4, %r5, %r2;
	mov.u32 	%r19, %r5;
	@%p4 bra 	$L__BB4_3;
$L__BB4_6:
	setp.ne.s32 	%p5, %r3, 0;
	@%p5 bra 	$L__BB4_8;
	ld.global.u32 	%r18, [%rd1];
	cvta.to.global.u64 	%rd18, %rd2;
	mul.wide.u32 	%rd19, %r1, 4;
	add.s64 	%rd20, %rd18, %rd19;
	st.global.u32 	[%rd20], %r18;
$L__BB4_8:
	ret;

}
	// .globl	_Z12dot_on_gpu_3PjS_S_S_j
.visible .entry _Z12dot_on_gpu_3PjS_S_S_j(
	.param .u64 .ptr .align 1 _Z12dot_on_gpu_3PjS_S_S_j_param_0,
	.param .u64 .ptr .align 1 _Z12dot_on_gpu_3PjS_S_S_j_param_1,
	.param .u64 .ptr .align 1 _Z12dot_on_gpu_3PjS_S_S_j_param_2,
	.param .u64 .ptr .align 1 _Z12dot_on_gpu_3PjS_S_S_j_param_3,
	.param .u32 _Z12dot_on_gpu_3PjS_S_S_j_param_4
)
{
	.reg .pred 	%p<6>;
	.reg .b32 	%r<17>;
	.reg .b64 	%rd<21>;

	ld.param.u64 	%rd4, [_Z12dot_on_gpu_3PjS_S_S_j_param_0];
	ld.param.u64 	%rd5, [_Z12dot_on_gpu_3PjS_S_S_j_param_1];
	ld.param.u64 	%rd6, [_Z12dot_on_gpu_3PjS_S_S_j_param_2];
	ld.param.u64 	%rd3, [_Z12dot_on_gpu_3PjS_S_S_j_param_3];
	ld.param.u32 	%r6, [_Z12dot_on_gpu_3PjS_S_S_j_param_4];
	cvta.to.global.u64 	%rd7, %rd6;
	cvta.to.global.u64 	%rd8, %rd5;
	cvta.to.global.u64 	%rd9, %rd4;
	mov.u32 	%r1, %ctaid.x;
	mov.u32 	%r16, %ntid.x;
	mul.lo.s32 	%r7, %r1, %r16;
	mov.u32 	%r3, %tid.x;
	add.s32 	%r8, %r7, %r3;
	mul.wide.u32 	%rd10, %r8, 4;
	add.s64 	%rd11, %rd9, %rd10;
	ld.global.u32 	%r9, [%rd11];
	add.s64 	%rd12, %rd8, %rd10;
	ld.global.u32 	%r10, [%rd12];
	mul.lo.s32 	%r11, %r10, %r9;
	add.s64 	%rd13, %rd7, %rd10;
	st.global.u32 	[%rd13], %r11;
	bar.sync 	0;
	mul.wide.u32 	%rd14, %r7, 4;
	add.s64 	%rd1, %rd7, %rd14;
	setp.ge.u32 	%p1, %r8, %r6;
	@%p1 bra 	$L__BB5_8;
	setp.lt.u32 	%p2, %r16, 2;
	@%p2 bra 	$L__BB5_6;
	mul.wide.u32 	%rd15, %r3, 4;
	add.s64 	%rd2, %rd1, %rd15;
$L__BB5_3:
	shr.u32 	%r5, %r16, 1;
	setp.ge.u32 	%p3, %r3, %r5;
	@%p3 bra 	$L__BB5_5;
	mul.wide.u32 	%rd16, %r5, 4;
	add.s64 	%rd17, %rd2, %rd16;
	ld.global.u32 	%r12, [%rd17];
	ld.global.u32 	%r13, [%rd2];
	add.s32 	%r14, %r13, %r12;
	st.global.u32 	[%rd2], %r14;
$L__BB5_5:
	bar.sync 	0;
	setp.gt.u32 	%p4, %r16, 3;
	mov.u32 	%r16, %r5;
	@%p4 bra 	$L__BB5_3;
$L__BB5_6:
	setp.ne.s32 	%p5, %r3, 0;
	@%p5 bra 	$L__BB5_8;
	ld.global.u32 	%r15, [%rd1];
	cvta.to.global.u64 	%rd18, %rd3;
	mul.wide.u32 	%rd19, %r1, 4;
	add.s64 	%rd20, %rd18, %rd19;
	st.global.u32 	[%rd20], %r15;
$L__BB5_8:
	ret;

}
	// .globl	_Z12dot_on_gpu_4PjS_S_S_j
.visible .entry _Z12dot_on_gpu_4PjS_S_S_j(
	.param .u64 .ptr .align 1 _Z12dot_on_gpu_4PjS_S_S_j_param_0,
	.param .u64 .ptr .align 1 _Z12dot_on_gpu_4PjS_S_S_j_param_1,
	.param .u64 .ptr .align 1 _Z12dot_on_gpu_4PjS_S_S_j_param_2,
	.param .u64 .ptr .align 1 _Z12dot_on_gpu_4PjS_S_S_j_param_3,
	.param .u32 _Z12dot_on_gpu_4PjS_S_S_j_param_4
)
{
	.reg .pred 	%p<6>;
	.reg .b32 	%r<20>;
	.reg .b64 	%rd<18>;

	ld.param.u64 	%rd6, [_Z12dot_on_gpu_4PjS_S_S_j_param_2];
	ld.param.u64 	%rd5, [_Z12dot_on_gpu_4PjS_S_S_j_param_3];
	ld.param.u32 	%r8, [_Z12dot_on_gpu_4PjS_S_S_j_param_4];
	cvta.to.global.u64 	%rd1, %rd6;
	mov.u32 	%r1, %ctaid.x;
	mov.u32 	%r19, %ntid.x;
	shl.b32 	%r9, %r19, 1;
	mov.u32 	%r3, %tid.x;
	add.s32 	%r10, %r3, %r1;
	add.s32 	%r4, %r10, %r9;
	mul.lo.s32 	%r11, %r9, %r1;
	cvt.u64.u32 	%rd2, %r11;
	add.s32 	%r5, %r4, %r19;
	setp.ge.u32 	%p1, %r5, %r8;
	@%p1 bra 	$L__BB6_2;
	mul.wide.u32 	%rd7, %r5, 4;
	add.s64 	%rd8, %rd1, %rd7;
	ld.global.u32 	%r12, [%rd8];
	mul.wide.u32 	%rd9, %r4, 4;
	add.s64 	%rd10, %rd1, %rd9;
	ld.global.u32 	%r13, [%rd10];
	add.s32 	%r14, %r13, %r12;
	st.global.u32 	[%rd10], %r14;
$L__BB6_2:
	shl.b64 	%rd11, %rd2, 2;
	add.s64 	%rd3, %rd1, %rd11;
	bar.sync 	0;
	setp.lt.u32 	%p2, %r19, 2;
	@%p2 bra 	$L__BB6_7;
	mul.wide.u32 	%rd12, %r3, 4;
	add.s64 	%rd4, %rd3, %rd12;
$L__BB6_4:
	shr.u32 	%r7, %r19, 1;
	setp.ge.u32 	%p3, %r3, %r7;
	@%p3 bra 	$L__BB6_6;
	mul.wide.u32 	%rd13, %r7, 4;
	add.s64 	%rd14, %rd4, %rd13;
	ld.global.u32 	%r15, [%rd14];
	ld.global.u32 	%r16, [%rd4];
	add.s32 	%r17, %r16, %r15;
	st.global.u32 	[%rd4], %r17;
$L__BB6_6:
	bar.sync 	0;
	setp.gt.u32 	%p4, %r19, 3;
	mov.u32 	%r19, %r7;
	@%p4 bra 	$L__BB6_4;
$L__BB6_7:
	setp.ne.s32 	%p5, %r3, 0;
	@%p5 bra 	$L__BB6_9;
	ld.global.u32 	%r18, [%rd3];
	cvta.to.global.u64 	%rd15, %rd5;
	mul.wide.u32 	%rd16, %r1, 4;
	add.s64 	%rd17, %rd15, %rd16;
	st.global.u32 	[%rd17], %r18;
$L__BB6_9:
	ret;

}
	// .globl	_Z12dot_on_gpu_5PjS_S_S_j
.visible .entry _Z12dot_on_gpu_5PjS_S_S_j(
	.param .u64 .ptr .align 1 _Z12dot_on_gpu_5PjS_S_S_j_param_0,
	.param .u64 .ptr .align 1 _Z12dot_on_gpu_5PjS_S_S_j_param_1,
	.param .u64 .ptr .align 1 _Z12dot_on_gpu_5PjS_S_S_j_param_2,
	.param .u64 .ptr .align 1 _Z12dot_on_gpu_5PjS_S_S_j_param_3,
	.param .u32 _Z12dot_on_gpu_5PjS_S_S_j_param_4
)
{
	.reg .pred 	%p<6>;
	.reg .b32 	%r<38>;
	.reg .b64 	%rd<30>;

	ld.param.u64 	%rd6, [_Z12dot_on_gpu_5PjS_S_S_j_param_2];
	ld.param.u64 	%rd5, [_Z12dot_on_gpu_5PjS_S_S_j_param_3];
	ld.param.u32 	%r8, [_Z12dot_on_gpu_5PjS_S_S_j_param_4];
	cvta.to.global.u64 	%rd1, %rd6;
	mov.u32 	%r1, %ctaid.x;
	mov.u32 	%r37, %ntid.x;
	shl.b32 	%r9, %r37, 3;
	mov.u32 	%r3, %tid.x;
	add.s32 	%r10, %r3, %r1;
	add.s32 	%r4, %r10, %r9;
	mul.lo.s32 	%r11, %r9, %r1;
	cvt.u64.u32 	%rd2, %r11;
	mad.lo.s32 	%r5, %r37, 7, %r4;
	setp.ge.u32 	%p1, %r5, %r8;
	@%p1 bra 	$L__BB7_2;
	mul.wide.u32 	%rd7, %r4, 4;
	add.s64 	%rd8, %rd1, %rd7;
	ld.global.u32 	%r12, [%rd8];
	mad.lo.s32 	%r13, %r37, -6, %r5;
	mul.wide.u32 	%rd9, %r13, 4;
	add.s64 	%rd10, %rd1, %rd9;
	ld.global.u32 	%r14, [%rd10];
	add.s32 	%r15, %r13, %r37;
	mul.wide.u32 	%rd11, %r15, 4;
	add.s64 	%rd12, %rd1, %rd11;
	ld.global.u32 	%r16, [%rd12];
	add.s32 	%r17, %r15, %r37;
	mul.wide.u32 	%rd13, %r17, 4;
	add.s64 	%rd14, %rd1, %rd13;
	ld.global.u32 	%r18, [%rd14];
	add.s32 	%r19, %r17, %r37;
	mul.wide.u32 	%rd15, %r19, 4;
	add.s64 	%rd16, %rd1, %rd15;
	ld.global.u32 	%r20, [%rd16];
	add.s32 	%r21, %r19, %r37;
	mul.wide.u32 	%rd17, %r21, 4;
	add.s64 	%rd18, %rd1, %rd17;
	ld.global.u32 	%r22, [%rd18];
	add.s32 	%r23, %r21, %r37;
	mul.wide.u32 	%rd19, %r23, 4;
	add.s64 	%rd20, %rd1, %rd19;
	ld.global.u32 	%r24, [%rd20];
	mul.wide.u32 	%rd21, %r5, 4;
	add.s64 	%rd22, %rd1, %rd21;
	ld.global.u32 	%r25, [%rd22];
	add.s32 	%r26, %r14, %r12;
	add.s32 	%r27, %r26, %r16;
	add.s32 	%r28, %r27, %r18;
	add.s32 	%r29, %r28, %r20;
	add.s32 	%r30, %r29, %r22;
	add.s32 	%r31, %r30, %r24;
	add.s32 	%r32, %r31, %r25;
	st.global.u32 	[%rd8], %r32;
$L__BB7_2:
	shl.b64 	%rd23, %rd2, 2;
	add.s64 	%rd3, %rd1, %rd23;
	bar.sync 	0;
	setp.lt.u32 	%p2, %r37, 2;
	@%p2 bra 	$L__BB7_7;
	mul.wide.u32 	%rd24, %r3, 4;
	add.s64 	%rd4, %rd3, %rd24;
$L__BB7_4:
	shr.u32 	%r7, %r37, 1;
	setp.ge.u32 	%p3, %r3, %r7;
	@%p3 bra 	$L__BB7_6;
	mul.wide.u32 	%rd25, %r7, 4;
	add.s64 	%rd26, %rd4, %rd25;
	ld.global.u32 	%r33, [%rd26];
	ld.global.u32 	%r34, [%rd4];
	add.s32 	%r35, %r34, %r33;
	st.global.u32 	[%rd4], %r35;
$L__BB7_6:
	bar.sync 	0;
	setp.gt.u32 	%p4, %r37, 3;
	mov.u32 	%r37, %r7;
	@%p4 bra 	$L__BB7_4;
$L__BB7_7:
	setp.ne.s32 	%p5, %r3, 0;
	@%p5 bra 	$L__BB7_9;
	ld.global.u32 	%r36, [%rd3];
	cvta.to.global.u64 	%rd27, %rd5;
	mul.wide.u32 	%rd28, %r1, 4;
	add.s64 	%rd29, %rd27, %rd28;
	st.global.u32 	[%rd29], %r36;
$L__BB7_9:
	ret;

}


// ===== COMPILED SASS (sm_100) =====

	.target	sm_100

	.elftype	@"ET_EXEC"


//--------------------- .note.nv.tkinfo           --------------------------
	.section	.note.nv.tkinfo,"",@"SHT_NOTE"
	.sectionflags	@"SHF_NOTE_NV_TKINFO"
	.tkinfo
        /*0018*/ 	.word	0x00000002
        /*0030*/ 	.string	""
        /*0030*/ 	.string	"ptxas"
        /*0030*/ 	.string	"Cuda compilation tools, release 13.0, V13.0.88"
        /*0030*/ 	.string	"Build cuda_13.0.r13.0/compiler.36424714_0"
        /*0030*/ 	.string	"-arch sm_100 -m 64 "



//--------------------- .note.nv.cuinfo           --------------------------
	.section	.note.nv.cuinfo,"",@"SHT_NOTE"
	.sectionflags	@"SHF_NOTE_NV_CUINFO"
        /*0018*/ 	.short	0x0002
        /*001a*/ 	.short	0x0064
        /*001c*/ 	.short	0x0082
	.zero		2


//--------------------- .nv.info                  --------------------------
	.section	.nv.info,"",@"SHT_CUDA_INFO"
	.align	4


	//----- nvinfo : EIATTR_REGCOUNT
	.align		4
        /*0000*/ 	.byte	0x04, 0x2f
        /*0002*/ 	.short	(.L_1 - .L_0)
	.align		4
.L_0:
        /*0004*/ 	.word	index@(_Z17sum_arrays_on_gpuPjS_S_)
        /*0008*/ 	.word	0x0000000c


	//----- nvinfo : EIATTR_FRAME_SIZE
	.align		4
.L_1:
        /*000c*/ 	.byte	0x04, 0x11
        /*000e*/ 	.short	(.L_3 - .L_2)
	.align		4
.L_2:
        /*0010*/ 	.word	index@(_Z17sum_arrays_on_gpuPjS_S_)
        /*0014*/ 	.word	0x00000000


	//----- nvinfo : EIATTR_REGCOUNT
	.align		4
.L_3:
        /*0018*/ 	.byte	0x04, 0x2f
        /*001a*/ 	.short	(.L_5 - .L_4)
	.align		4
.L_4:
        /*001c*/ 	.word	index@(_Z19multi_arrays_on_gpuPjS_S_)
        /*0020*/ 	.word	0x0000000c


	//----- nvinfo : EIATTR_FRAME_SIZE
	.align		4
.L_5:
        /*0024*/ 	.byte	0x04, 0x11
        /*0026*/ 	.short	(.L_7 - .L_6)
	.align		4
.L_6:
        /*0028*/ 	.word	index@(_Z19multi_arrays_on_gpuPjS_S_)
        /*002c*/ 	.word	0x00000000


	//----- nvinfo : EIATTR_REGCOUNT
	.align		4
.L_7:
        /*0030*/ 	.byte	0x04, 0x2f
        /*0032*/ 	.short	(.L_9 - .L_8)
	.align		4
.L_8:
        /*0034*/ 	.word	index@(_Z17reduce_neighboredPjS_j)
        /*0038*/ 	.word	0x00000010


	//----- nvinfo : EIATTR_FRAME_SIZE
	.align		4
.L_9:
        /*003c*/ 	.byte	0x04, 0x11
        /*003e*/ 	.short	(.L_11 - .L_10)
	.align		4
.L_10:
        /*0040*/ 	.word	index@(_Z17reduce_neighboredPjS_j)
        /*0044*/ 	.word	0x00000000


	//----- nvinfo : EIATTR_REGCOUNT
	.align		4
.L_11:
        /*0048*/ 	.byte	0x04, 0x2f
        /*004a*/ 	.short	(.L_13 - .L_12)
	.align		4
.L_12:
        /*004c*/ 	.word	index@(_Z12dot_on_gpu_1PjS_S_S_j)
        /*0050*/ 	.word	0x00000012


	//----- nvinfo : EIATTR_FRAME_SIZE
	.align		4
.L_13:
        /*0054*/ 	.byte	0x04, 0x11
        /*0056*/ 	.short	(.L_15 - .L_14)
	.align		4
.L_14:
        /*0058*/ 	.word	index@(_Z12dot_on_gpu_1PjS_S_S_j)
        /*005c*/ 	.word	0x00000000


	//----- nvinfo : EIATTR_REGCOUNT
	.align		4
.L_15:
        /*0060*/ 	.byte	0x04, 0x2f
        /*0062*/ 	.short	(.L_17 - .L_16)
	.align		4
.L_16:
        /*0064*/ 	.word	index@(_Z12dot_on_gpu_2PjS_S_S_j)
        /*0068*/ 	.word	0x00000012


	//----- nvinfo : EIATTR_FRAME_SIZE
	.align		4
.L_17:
        /*006c*/ 	.byte	0x04, 0x11
        /*006e*/ 	.short	(.L_19 - .L_18)
	.align		4
.L_18:
        /*0070*/ 	.word	index@(_Z12dot_on_gpu_2PjS_S_S_j)
        /*0074*/ 	.word	0x00000000


	//----- nvinfo : EIATTR_REGCOUNT
	.align		4
.L_19:
        /*0078*/ 	.byte	0x04, 0x2f
        /*007a*/ 	.short	(.L_21 - .L_20)
	.align		4
.L_20:
        /*007c*/ 	.word	index@(_Z12dot_on_gpu_3PjS_S_S_j)
        /*0080*/ 	.word	0x00000012


	//----- nvinfo : EIATTR_FRAME_SIZE
	.align		4
.L_21:
        /*0084*/ 	.byte	0x04, 0x11
        /*0086*/ 	.short	(.L_23 - .L_22)
	.align		4
.L_22:
        /*0088*/ 	.word	index@(_Z12dot_on_gpu_3PjS_S_S_j)
        /*008c*/ 	.word	0x00000000


	//----- nvinfo : EIATTR_REGCOUNT
	.align		4
.L_23:
        /*0090*/ 	.byte	0x04, 0x2f
        /*0092*/ 	.short	(.L_25 - .L_24)
	.align		4
.L_24:
        /*0094*/ 	.word	index@(_Z12dot_on_gpu_4PjS_S_S_j)
        /*0098*/ 	.word	0x00000010


	//----- nvinfo : EIATTR_FRAME_SIZE
	.align		4
.L_25:
        /*009c*/ 	.byte	0x04, 0x11
        /*009e*/ 	.short	(.L_27 - .L_26)
	.align		4
.L_26:
        /*00a0*/ 	.word	index@(_Z12dot_on_gpu_4PjS_S_S_j)
        /*00a4*/ 	.word	0x00000000


	//----- nvinfo : EIATTR_REGCOUNT
	.align		4
.L_27:
        /*00a8*/ 	.byte	0x04, 0x2f
        /*00aa*/ 	.short	(.L_29 - .L_28)
	.align		4
.L_28:
        /*00ac*/ 	.word	index@(_Z12dot_on_gpu_5PjS_S_S_j)
        /*00b0*/ 	.word	0x0000001c


	//----- nvinfo : EIATTR_FRAME_SIZE
	.align		4
.L_29:
        /*00b4*/ 	.byte	0x04, 0x11
        /*00b6*/ 	.short	(.L_31 - .L_30)
	.align		4
.L_30:
        /*00b8*/ 	.word	index@(_Z12dot_on_gpu_5PjS_S_S_j)
        /*00bc*/ 	.word	0x00000000


	//----- nvinfo : EIATTR_MIN_STACK_SIZE
	.align		4
.L_31:
        /*00c0*/ 	.byte	0x04, 0x12
        /*00c2*/ 	.short	(.L_33 - .L_32)
	.align		4
.L_32:
        /*00c4*/ 	.word	index@(_Z12dot_on_gpu_5PjS_S_S_j)
        /*00c8*/ 	.word	0x00000000


	//----- nvinfo : EIATTR_MIN_STACK_SIZE
	.align		4
.L_33:
        /*00cc*/ 	.byte	0x04, 0x12
        /*00ce*/ 	.short	(.L_35 - .L_34)
	.align		4
.L_34:
        /*00d0*/ 	.word	index@(_Z12dot_on_gpu_4PjS_S_S_j)
        /*00d4*/ 	.word	0x00000000


	//----- nvinfo : EIATTR_MIN_STACK_SIZE
	.align		4
.L_35:
        /*00d8*/ 	.byte	0x04, 0x12
        /*00da*/ 	.short	(.L_37 - .L_36)
	.align		4
.L_36:
        /*00dc*/ 	.word	index@(_Z12dot_on_gpu_3PjS_S_S_j)
        /*00e0*/ 	.word	0x00000000


	//----- nvinfo : EIATTR_MIN_STACK_SIZE
	.align		4
.L_37:
        /*00e4*/ 	.byte	0x04, 0x12
        /*00e6*/ 	.short	(.L_39 - .L_38)
	.align		4
.L_38:
        /*00e8*/ 	.word	index@(_Z12dot_on_gpu_2PjS_S_S_j)
        /*00ec*/ 	.word	0x00000000


	//----- nvinfo : EIATTR_MIN_STACK_SIZE
	.align		4
.L_39:
        /*00f0*/ 	.byte	0x04, 0x12
        /*00f2*/ 	.short	(.L_41 - .L_40)
	.align		4
.L_40:
        /*00f4*/ 	.word	index@(_Z12dot_on_gpu_1PjS_S_S_j)
        /*00f8*/ 	.word	0x00000000


	//----- nvinfo : EIATTR_MIN_STACK_SIZE
	.align		4
.L_41:
        /*00fc*/ 	.byte	0x04, 0x12
        /*00fe*/ 	.short	(.L_43 - .L_42)
	.align		4
.L_42:
        /*0100*/ 	.word	index@(_Z17reduce_neighboredPjS_j)
        /*0104*/ 	.word	0x00000000


	//----- nvinfo : EIATTR_MIN_STACK_SIZE
	.align		4
.L_43:
        /*0108*/ 	.byte	0x04, 0x12
        /*010a*/ 	.short	(.L_45 - .L_44)
	.align		4
.L_44:
        /*010c*/ 	.word	index@(_Z19multi_arrays_on_gpuPjS_S_)
        /*0110*/ 	.word	0x00000000


	//----- nvinfo : EIATTR_MIN_STACK_SIZE
	.align		4
.L_45:
        /*0114*/ 	.byte	0x04, 0x12
        /*0116*/ 	.short	(.L_47 - .L_46)
	.align		4
.L_46:
        /*0118*/ 	.word	index@(_Z17sum_arrays_on_gpuPjS_S_)
        /*011c*/ 	.word	0x00000000
.L_47:


//--------------------- .nv.compat                --------------------------
	.section	.nv.compat,"",@"SHT_CUDA_COMPAT_INFO"
	.align	4
        /*0000*/ 	.byte	0x02, 0x09, 0x00, 0x00, 0x02, 0x02, 0x01, 0x00, 0x02, 0x05, 0x05, 0x00, 0x03, 0x07, 0x01, 0x01
        /*0010*/ 	.byte	0x02, 0x03, 0x00, 0x00, 0x02, 0x06, 0x01, 0x00, 0x04, 0x0b, 0x08, 0x00, 0x09, 0x00, 0x00, 0x00
        /*0020*/ 	.byte	0x00, 0x00, 0x00, 0x00


//--------------------- .nv.info._Z12dot_on_gpu_5PjS_S_S_j --------------------------
	.section	.nv.info._Z12dot_on_gpu_5PjS_S_S_j,"",@"SHT_CUDA_INFO"
	.sectionflags	@""
	.align	4


	//----- nvinfo : EIATTR_CUDA_API_VERSION
	.align		4
        /*0000*/ 	.byte	0x04, 0x37
        /*0002*/ 	.short	(.L_49 - .L_48)
.L_48:
        /*0004*/ 	.word	0x00000082


	//----- nvinfo : EIATTR_KPARAM_INFO
	.align		4
.L_49:
        /*0008*/ 	.byte	0x04, 0x17
        /*000a*/ 	.short	(.L_51 - .L_50)
.L_50:
        /*000c*/ 	.word	0x00000000
        /*0010*/ 	.short	0x0004
        /*0012*/ 	.short	0x0020
        /*0014*/ 	.byte	0x00, 0xf0, 0x11, 0x00


	//----- nvinfo : EIATTR_KPARAM_INFO
	.align		4
.L_51:
        /*0018*/ 	.byte	0x04, 0x17
        /*001a*/ 	.short	(.L_53 - .L_52)
.L_52:
        /*001c*/ 	.word	0x00000000
        /*0020*/ 	.short	0x0003
        /*0022*/ 	.short	0x0018
        /*0024*/ 	.byte	0x00, 0xf5, 0x21, 0x00


	//----- nvinfo : EIATTR_KPARAM_INFO
	.align		4
.L_53:
        /*0028*/ 	.byte	0x04, 0x17
        /*002a*/ 	.short	(.L_55 - .L_54)
.L_54:
        /*002c*/ 	.word	0x00000000
        /*0030*/ 	.short	0x0002
        /*0032*/ 	.short	0x0010
        /*0034*/ 	.byte	0x00, 0xf5, 0x21, 0x00


	//----- nvinfo : EIATTR_KPARAM_INFO
	.align		4
.L_55:
        /*0038*/ 	.byte	0x04, 0x17
        /*003a*/ 	.short	(.L_57 - .L_56)
.L_56:
        /*003c*/ 	.word	0x00000000
        /*0040*/ 	.short	0x0001
        /*0042*/ 	.short	0x0008
        /*0044*/ 	.byte	0x00, 0xf5, 0x21, 0x00


	//----- nvinfo : EIATTR_KPARAM_INFO
	.align		4
.L_57:
        /*0048*/ 	.byte	0x04, 0x17
        /*004a*/ 	.short	(.L_59 - .L_58)
.L_58:
        /*004c*/ 	.word	0x00000000
        /*0050*/ 	.short	0x0000
        /*0052*/ 	.short	0x0000
        /*0054*/ 	.byte	0x00, 0xf5, 0x21, 0x00


	//----- nvinfo : EIATTR_SPARSE_MMA_MASK
	.align		4
.L_59:
        /*0058*/ 	.byte	0x03, 0x50
        /*005a*/ 	.short	0x0000


	//----- nvinfo : EIATTR_MAXREG_COUNT
	.align		4
        /*005c*/ 	.byte	0x03, 0x1b
        /*005e*/ 	.short	0x00ff


	//----- nvinfo : EIATTR_NUM_BARRIERS
	.align		4
        /*0060*/ 	.byte	0x02, 0x4c
        /*0062*/ 	.byte	0x01
	.zero		1


	//----- nvinfo : EIATTR_MERCURY_ISA_VERSION
	.align		4
        /*0064*/ 	.byte	0x03, 0x5f
        /*0066*/ 	.short	0x0101


	//----- nvinfo : EIATTR_VRC_CTA_INIT_COUNT
	.align		4
        /*0068*/ 	.byte	0x02, 0x4a
	.zero		1
	.zero		1


	//----- nvinfo : EIATTR_EXIT_INSTR_OFFSETS
	.align		4
        /*006c*/ 	.byte	0x04, 0x1c
        /*006e*/ 	.short	(.L_61 - .L_60)


	//   ....[0]....
.L_60:
        /*0070*/ 	.word	0x00000400


	//   ....[1]....
        /*0074*/ 	.word	0x00000450


	//----- nvinfo : EIATTR_CRS_STACK_SIZE
	.align		4
.L_61:
        /*0078*/ 	.byte	0x04, 0x1e
        /*007a*/ 	.short	(.L_63 - .L_62)
.L_62:
        /*007c*/ 	.word	0x00000000


	//----- nvinfo : EIATTR_CBANK_PARAM_SIZE
	.align		4
.L_63:
        /*0080*/ 	.byte	0x03, 0x19
        /*0082*/ 	.short	0x0024


	//----- nvinfo : EIATTR_PARAM_CBANK
	.align		4
        /*0084*/ 	.byte	0x04, 0x0a
        /*0086*/ 	.short	(.L_65 - .L_64)
	.align		4
.L_64:
        /*0088*/ 	.word	index@(.nv.constant0._Z12dot_on_gpu_5PjS_S_S_j)
        /*008c*/ 	.short	0x0380
        /*008e*/ 	.short	0x0024


	//----- nvinfo : EIATTR_SW_WAR
	.align		4
.L_65:
        /*0090*/ 	.byte	0x04, 0x36
        /*0092*/ 	.short	(.L_67 - .L_66)
.L_66:
        /*0094*/ 	.word	0x00000008
.L_67:


//--------------------- .nv.info._Z12dot_on_gpu_4PjS_S_S_j --------------------------
	.section	.nv.info._Z12dot_on_gpu_4PjS_S_S_j,"",@"SHT_CUDA_INFO"
	.sectionflags	@""
	.align	4


	//----- nvinfo : EIATTR_CUDA_API_VERSION
	.align		4
        /*0000*/ 	.byte	0x04, 0x37
        /*0002*/ 	.short	(.L_69 - .L_68)
.L_68:
        /*0004*/ 	.word	0x00000082


	//----- nvinfo : EIATTR_KPARAM_INFO
	.align		4
.L_69:
        /*0008*/ 	.byte	0x04, 0x17
        /*000a*/ 	.short	(.L_71 - .L_70)
.L_70:
        /*000c*/ 	.word	0x00000000
        /*0010*/ 	.short	0x0004
        /*0012*/ 	.short	0x0020
        /*0014*/ 	.byte	0x00, 0xf0, 0x11, 0x00


	//----- nvinfo : EIATTR_KPARAM_INFO
	.align		4
.L_71:
        /*0018*/ 	.byte	0x04, 0x17
        /*001a*/ 	.short	(.L_73 - .L_72)
.L_72:
        /*001c*/ 	.word	0x00000000
        /*0020*/ 	.short	0x0003
        /*0022*/ 	.short	0x0018
        /*0024*/ 	.byte	0x00, 0xf5, 0x21, 0x00


	//----- nvinfo : EIATTR_KPARAM_INFO
	.align		4
.L_73:
        /*0028*/ 	.byte	0x04, 0x17
        /*002a*/ 	.short	(.L_75 - .L_74)
.L_74:
        /*002c*/ 	.word	0x00000000
        /*0030*/ 	.short	0x0002
        /*0032*/ 	.short	0x0010
        /*0034*/ 	.byte	0x00, 0xf5, 0x21, 0x00


	//----- nvinfo : EIATTR_KPARAM_INFO
	.align		4
.L_75:
        /*0038*/ 	.byte	0x04, 0x17
        /*003a*/ 	.short	(.L_77 - .L_76)
.L_76:
        /*003c*/ 	.word	0x00000000
        /*0040*/ 	.short	0x0001
        /*0042*/ 	.short	0x0008
        /*0044*/ 	.byte	0x00, 0xf5, 0x21, 0x00


	//----- nvinfo : EIATTR_KPARAM_INFO
	.align		4
.L_77:
        /*0048*/ 	.byte	0x04, 0x17
        /*004a*/ 	.short	(.L_79 - .L_78)
.L_78:
        /*004c*/ 	.word	0x00000000
        /*0050*/ 	.short	0x0000
        /*0052*/ 	.short	0x0000
        /*0054*/ 	.byte	0x00, 0xf5, 0x21, 0x00


	//----- nvinfo : EIATTR_SPARSE_MMA_MASK
	.align		4
.L_79:
        /*0058*/ 	.byte	0x03, 0x50
        /*005a*/ 	.short	0x0000


	//----- nvinfo : EIATTR_MAXREG_COUNT
	.align		4
        /*005c*/ 	.byte	0x03, 0x1b
        /*005e*/ 	.short	0x00ff


	//----- nvinfo : EIATTR_NUM_BARRIERS
	.align		4
        /*0060*/ 	.byte	0x02, 0x4c
        /*0062*/ 	.byte	0x01
	.zero		1


	//----- nvinfo : EIATTR_MERCURY_ISA_VERSION
	.align		4
        /*0064*/ 	.byte	0x03, 0x5f
        /*0066*/ 	.short	0x0101


	//----- nvinfo : EIATTR_VRC_CTA_INIT_COUNT
	.align		4
        /*0068*/ 	.byte	0x02, 0x4a
	.zero		1
	.zero		1


	//----- nvinfo : EIATTR_EXIT_INSTR_OFFSETS
	.align		4
        /*006c*/ 	.byte	0x04, 0x1c
        /*006e*/ 	.short	(.L_81 - .L_80)


	//   ....[0]....
.L_80:
        /*0070*/ 	.word	0x00000290


	//   ....[1]....
        /*0074*/ 	.word	0x000002e0


	//----- nvinfo : EIATTR_CRS_STACK_SIZE
	.align		4
.L_81:
        /*0078*/ 	.byte	0x04, 0x1e
        /*007a*/ 	.short	(.L_83 - .L_82)
.L_82:
        /*007c*/ 	.word	0x00000000


	//----- nvinfo : EIATTR_CBANK_PARAM_SIZE
	.align		4
.L_83:
        /*0080*/ 	.byte	0x03, 0x19
        /*0082*/ 	.short	0x0024


	//----- nvinfo : EIATTR_PARAM_CBANK
	.align		4
        /*0084*/ 	.byte	0x04, 0x0a
        /*0086*/ 	.short	(.L_85 - .L_84)
	.align		4
.L_84:
        /*0088*/ 	.word	index@(.nv.constant0._Z12dot_on_gpu_4PjS_S_S_j)
        /*008c*/ 	.short	0x0380
        /*008e*/ 	.short	0x0024


	//----- nvinfo : EIATTR_SW_WAR
	.align		4
.L_85:
        /*0090*/ 	.byte	0x04, 0x36
        /*0092*/ 	.short	(.L_87 - .L_86)
.L_86:
        /*0094*/ 	.word	0x00000008
.L_87:


//--------------------- .nv.info._Z12dot_on_gpu_3PjS_S_S_j --------------------------
	.section	.nv.info._Z12dot_on_gpu_3PjS_S_S_j,"",@"SHT_CUDA_INFO"
	.sectionflags	@""
	.align	4


	//----- nvinfo : EIATTR_CUDA_API_VERSION
	.align		4
        /*0000*/ 	.byte	0x04, 0x37
        /*0002*/ 	.short	(.L_89 - .L_88)
.L_88:
        /*0004*/ 	.word	0x00000082


	//----- nvinfo : EIATTR_KPARAM_INFO
	.align		4
.L_89:
        /*0008*/ 	.byte	0x04, 0x17
        /*000a*/ 	.short	(.L_91 - .L_90)
.L_90:
        /*000c*/ 	.word	0x00000000
        /*0010*/ 	.short	0x0004
        /*0012*/ 	.short	0x0020
        /*0014*/ 	.byte	0x00, 0xf0, 0x11, 0x00


	//----- nvinfo : EIATTR_KPARAM_INFO
	.align		4
.L_91:
        /*0018*/ 	.byte	0x04, 0x17
        /*001a*/ 	.short	(.L_93 - .L_92)
.L_92:
        /*001c*/ 	.word	0x00000000
        /*0020*/ 	.short	0x0003
        /*0022*/ 	.short	0x0018
        /*0024*/ 	.byte	0x00, 0xf5, 0x21, 0x00


	//----- nvinfo : EIATTR_KPARAM_INFO
	.align		4
.L_93:
        /*0028*/ 	.byte	0x04, 0x17
        /*002a*/ 	.short	(.L_95 - .L_94)
.L_94:
        /*002c*/ 	.word	0x00000000
        /*0030*/ 	.short	0x0002
        /*0032*/ 	.short	0x0010
        /*0034*/ 	.byte	0x00, 0xf5, 0x21, 0x00


	//----- nvinfo : EIATTR_KPARAM_INFO
	.align		4
.L_95:
        /*0038*/ 	.byte	0x04, 0x17
        /*003a*/ 	.short	(.L_97 - .L_96)
.L_96:
        /*003c*/ 	.word	0x00000000
        /*0040*/ 	.short	0x0001
        /*0042*/ 	.short	0x0008
        /*0044*/ 	.byte	0x00, 0xf5, 0x21, 0x00


	//----- nvinfo : EIATTR_KPARAM_INFO
	.align		4
.L_97:
        /*0048*/ 	.byte	0x04, 0x17
        /*004a*/ 	.short	(.L_99 - .L_98)
.L_98:
        /*004c*/ 	.word	0x00000000
        /*0050*/ 	.short	0x0000
        /*0052*/ 	.short	0x0000
        /*0054*/ 	.byte	0x00, 0xf5, 0x21, 0x00


	//----- nvinfo : EIATTR_SPARSE_MMA_MASK
	.align		4
.L_99:
        /*0058*/ 	.byte	0x03, 0x50
        /*005a*/ 	.short	0x0000


	//----- nvinfo : EIATTR_MAXREG_COUNT
	.align		4
        /*005c*/ 	.byte	0x03, 0x1b
        /*005e*/ 	.short	0x00ff


	//----- nvinfo : EIATTR_NUM_BARRIERS
	.align		4
        /*0060*/ 	.byte	0x02, 0x4c
        /*0062*/ 	.byte	0x01
	.zero		1


	//----- nvinfo : EIATTR_MERCURY_ISA_VERSION
	.align		4
        /*0064*/ 	.byte	0x03, 0x5f
        /*0066*/ 	.short	0x0101


	//----- nvinfo : EIATTR_VRC_CTA_INIT_COUNT
	.align		4
        /*0068*/ 	.byte	0x02, 0x4a
	.zero		1
	.zero		1


	//----- nvinfo : EIATTR_EXIT_INSTR_OFFSETS
	.align		4
        /*006c*/ 	.byte	0x04, 0x1c
        /*006e*/ 	.short	(.L_101 - .L_100)


	//   ....[0]....
.L_100:
        /*0070*/ 	.word	0x00000150


	//   ....[1]....
        /*0074*/ 	.word	0x00000290


	//   ....[2]....
        /*0078*/ 	.word	0x000002e0


	//----- nvinfo : EIATTR_CRS_STACK_SIZE
	.align		4
.L_101:
        /*007c*/ 	.byte	0x04, 0x1e
        /*007e*/ 	.short	(.L_103 - .L_102)
.L_102:
        /*0080*/ 	.word	0x00000000


	//----- nvinfo : EIATTR_CBANK_PARAM_SIZE
	.align		4
.L_103:
        /*0084*/ 	.byte	0x03, 0x19
        /*0086*/ 	.short	0x0024


	//----- nvinfo : EIATTR_PARAM_CBANK
	.align		4
        /*0088*/ 	.byte	0x04, 0x0a
        /*008a*/ 	.short	(.L_105 - .L_104)
	.align		4
.L_104:
        /*008c*/ 	.word	index@(.nv.constant0._Z12dot_on_gpu_3PjS_S_S_j)
        /*0090*/ 	.short	0x0380
        /*0092*/ 	.short	0x0024


	//----- nvinfo : EIATTR_SW_WAR
	.align		4
.L_105:
        /*0094*/ 	.byte	0x04, 0x36
        /*0096*/ 	.short	(.L_107 - .L_106)
.L_106:
        /*0098*/ 	.word	0x00000008
.L_107:


//--------------------- .nv.info._Z12dot_on_gpu_2PjS_S_S_j --------------------------
	.section	.nv.info._Z12dot_on_gpu_2PjS_S_S_j,"",@"SHT_CUDA_INFO"
	.sectionflags	@""
	.align	4


	//----- nvinfo : EIATTR_CUDA_API_VERSION
	.align		4
        /*0000*/ 	.byte	0x04, 0x37
        /*0002*/ 	.short	(.L_109 - .L_108)
.L_108:
        /*0004*/ 	.word	0x00000082


	//----- nvinfo : EIATTR_KPARAM_INFO
	.align		4
.L_109:
        /*0008*/ 	.byte	0x04, 0x17
        /*000a*/ 	.short	(.L_111 - .L_110)
.L_110:
        /*000c*/ 	.word	0x00000000
        /*0010*/ 	.short	0x0004
        /*0012*/ 	.short	0x0020
        /*0014*/ 	.byte	0x00, 0xf0, 0x11, 0x00


	//----- nvinfo : EIATTR_KPARAM_INFO
	.align		4
.L_111:
        /*0018*/ 	.byte	0x04, 0x17
        /*001a*/ 	.short	(.L_113 - .L_112)
.L_112:
        /*001c*/ 	.word	0x00000000
        /*0020*/ 	.short	0x0003
        /*0022*/ 	.short	0x0018
        /*0024*/ 	.byte	0x00, 0xf5, 0x21, 0x00


	//----- nvinfo : EIATTR_KPARAM_INFO
	.align		4
.L_113:
        /*0028*/ 	.byte	0x04, 0x17
        /*002a*/ 	.short	(.L_115 - .L_114)
.L_114:
        /*002c*/ 	.word	0x00000000
        /*0030*/ 	.short	0x0002
        /*0032*/ 	.short	0x0010
        /*0034*/ 	.byte	0x00, 0xf5, 0x21, 0x00


	//----- nvinfo : EIATTR_KPARAM_INFO
	.align		4
.L_115:
        /*0038*/ 	.byte	0x04, 0x17
        /*003a*/ 	.short	(.L_117 - .L_116)
.L_116:
        /*003c*/ 	.word	0x00000000
        /*0040*/ 	.short	0x0001
        /*0042*/ 	.short	0x0008
        /*0044*/ 	.byte	0x00, 0xf5, 0x21, 0x00


	//----- nvinfo : EIATTR_KPARAM_INFO
	.align		4
.L_117:
        /*0048*/ 	.byte	0x04, 0x17
        /*004a*/ 	.short	(.L_119 - .L_118)
.L_118:
        /*004c*/ 	.word	0x00000000
        /*0050*/ 	.short	0x0000
        /*0052*/ 	.short	0x0000
        /*0054*/ 	.byte	0x00, 0xf5, 0x21, 0x00


	//----- nvinfo : EIATTR_SPARSE_MMA_MASK
	.align		4
.L_119:
        /*0058*/ 	.byte	0x03, 0x50
        /*005a*/ 	.short	0x0000


	//----- nvinfo : EIATTR_MAXREG_COUNT
	.align		4
        /*005c*/ 	.byte	0x03, 0x1b
        /*005e*/ 	.short	0x00ff


	//----- nvinfo : EIATTR_NUM_BARRIERS
	.align		4
        /*0060*/ 	.byte	0x02, 0x4c
        /*0062*/ 	.byte	0x01
	.zero		1


	//----- nvinfo : EIATTR_MERCURY_ISA_VERSION
	.align		4
        /*0064*/ 	.byte	0x03, 0x5f
        /*0066*/ 	.short	0x0101


	//----- nvinfo : EIATTR_VRC_CTA_INIT_COUNT
	.align		4
        /*0068*/ 	.byte	0x02, 0x4a
	.zero		1
	.zero		1


	//----- nvinfo : EIATTR_EXIT_INSTR_OFFSETS
	.align		4
        /*006c*/ 	.byte	0x04, 0x1c
        /*006e*/ 	.short	(.L_121 - .L_120)


	//   ....[0]....
.L_120:
        /*0070*/ 	.word	0x00000140


	//   ....[1]....
        /*0074*/ 	.word	0x000002b0


	//   ....[2]....
        /*0078*/ 	.word	0x00000300


	//----- nvinfo : EIATTR_CRS_STACK_SIZE
	.align		4
.L_121:
        /*007c*/ 	.byte	0x04, 0x1e
        /*007e*/ 	.short	(.L_123 - .L_122)
.L_122:
        /*0080*/ 	.word	0x00000000


	//----- nvinfo : EIATTR_CBANK_PARAM_SIZE
	.align		4
.L_123:
        /*0084*/ 	.byte	0x03, 0x19
        /*0086*/ 	.short	0x0024


	//----- nvinfo : EIATTR_PARAM_CBANK
	.align		4
        /*0088*/ 	.byte	0x04, 0x0a
        /*008a*/ 	.short	(.L_125 - .L_124)
	.align		4
.L_124:
        /*008c*/ 	.word	index@(.nv.constant0._Z12dot_on_gpu_2PjS_S_S_j)
        /*0090*/ 	.short	0x0380
        /*0092*/ 	.short	0x0024


	//----- nvinfo : EIATTR_SW_WAR
	.align		4
.L_125:
        /*0094*/ 	.byte	0x04, 0x36
        /*0096*/ 	.short	(.L_127 - .L_126)
.L_126:
        /*0098*/ 	.word	0x00000008
.L_127:


//--------------------- .nv.info._Z12dot_on_gpu_1PjS_S_S_j --------------------------
	.section	.nv.info._Z12dot_on_gpu_1PjS_S_S_j,"",@"SHT_CUDA_INFO"
	.sectionflags	@""
	.align	4


	//----- nvinfo : EIATTR_CUDA_API_VERSION
	.align		4
        /*0000*/ 	.byte	0x04, 0x37
        /*0002*/ 	.short	(.L_129 - .L_128)
.L_128:
        /*0004*/ 	.word	0x00000082


	//----- nvinfo : EIATTR_KPARAM_INFO
	.align		4
.L_129:
        /*0008*/ 	.byte	0x04, 0x17
        /*000a*/ 	.short	(.L_131 - .L_130)
.L_130:
        /*000c*/ 	.word	0x00000000
        /*0010*/ 	.short	0x0004
        /*0012*/ 	.short	0x0020
        /*0014*/ 	.byte	0x00, 0xf0, 0x11, 0x00


	//----- nvinfo : EIATTR_KPARAM_INFO
	.align		4
.L_131:
        /*0018*/ 	.byte	0x04, 0x17
        /*001a*/ 	.short	(.L_133 - .L_132)
.L_132:
        /*001c*/ 	.word	0x00000000
        /*0020*/ 	.short	0x0003
        /*0022*/ 	.short	0x0018
        /*0024*/ 	.byte	0x00, 0xf5, 0x21, 0x00


	//----- nvinfo : EIATTR_KPARAM_INFO
	.align		4
.L_133:
        /*0028*/ 	.byte	0x04, 0x17
        /*002a*/ 	.short	(.L_135 - .L_134)
.L_134:
        /*002c*/ 	.word	0x00000000
        /*0030*/ 	.short	0x0002
        /*0032*/ 	.short	0x0010
        /*0034*/ 	.byte	0x00, 0xf5, 0x21, 0x00


	//----- nvinfo : EIATTR_KPARAM_INFO
	.align		4
.L_135:
        /*0038*/ 	.byte	0x04, 0x17
        /*003a*/ 	.short	(.L_137 - .L_136)
.L_136:
        /*003c*/ 	.word	0x00000000
        /*0040*/ 	.short	0x0001
        /*0042*/ 	.short	0x0008
        /*0044*/ 	.byte	0x00, 0xf5, 0x21, 0x00


	//----- nvinfo : EIATTR_KPARAM_INFO
	.align		4
.L_137:
        /*0048*/ 	.byte	0x04, 0x17
        /*004a*/ 	.short	(.L_139 - .L_138)
.L_138:
        /*004c*/ 	.word	0x00000000
        /*0050*/ 	.short	0x0000
        /*0052*/ 	.short	0x0000
        /*0054*/ 	.byte	0x00, 0xf5, 0x21, 0x00


	//----- nvinfo : EIATTR_SPARSE_MMA_MASK
	.align		4
.L_139:
        /*0058*/ 	.byte	0x03, 0x50
        /*005a*/ 	.short	0x0000


	//----- nvinfo : EIATTR_MAXREG_COUNT
	.align		4
        /*005c*/ 	.byte	0x03, 0x1b
        /*005e*/ 	.short	0x00ff


	//----- nvinfo : EIATTR_NUM_BARRIERS
	.align		4
        /*0060*/ 	.byte	0x02, 0x4c
        /*0062*/ 	.byte	0x01
	.zero		1


	//----- nvinfo : EIATTR_MERCURY_ISA_VERSION
	.align		4
        /*0064*/ 	.byte	0x03, 0x5f
        /*0066*/ 	.short	0x0101


	//----- nvinfo : EIATTR_VRC_CTA_INIT_COUNT
	.align		4
        /*0068*/ 	.byte	0x02, 0x4a
	.zero		1
	.zero		1


	//----- nvinfo : EIATTR_EXIT_INSTR_OFFSETS
	.align		4
        /*006c*/ 	.byte	0x04, 0x1c
        /*006e*/ 	.short	(.L_141 - .L_140)


	//   ....[0]....
.L_140:
        /*0070*/ 	.word	0x00000140


	//   ....[1]....
        /*0074*/ 	.word	0x000002a0


	//   ....[2]....
        /*0078*/ 	.word	0x000002f0


	//----- nvinfo : EIATTR_CRS_STACK_SIZE
	.align		4
.L_141:
        /*007c*/ 	.byte	0x04, 0x1e
        /*007e*/ 	.short	(.L_143 - .L_142)
.L_142:
        /*0080*/ 	.word	0x00000000


	//----- nvinfo : EIATTR_CBANK_PARAM_SIZE
	.align		4
.L_143:
        /*0084*/ 	.byte	0x03, 0x19
        /*0086*/ 	.short	0x0024


	//----- nvinfo : EIATTR_PARAM_CBANK
	.align		4
        /*0088*/ 	.byte	0x04, 0x0a
        /*008a*/ 	.short	(.L_145 - .L_144)
	.align		4
.L_144:
        /*008c*/ 	.word	index@(.nv.constant0._Z12dot_on_gpu_1PjS_S_S_j)
        /*0090*/ 	.short	0x0380
        /*0092*/ 	.short	0x0024


	//----- nvinfo : EIATTR_SW_WAR
	.align		4
.L_145:
        /*0094*/ 	.byte	0x04, 0x36
        /*0096*/ 	.short	(.L_147 - .L_146)
.L_146:
        /*0098*/ 	.word	0x00000008
.L_147:


//--------------------- .nv.info._Z17reduce_neighboredPjS_j --------------------------
	.section	.nv.info._Z17reduce_neighboredPjS_j,"",@"SHT_CUDA_INFO"
	.sectionflags	@""
	.align	4


	//----- nvinfo : EIATTR_CUDA_API_VERSION
	.align		4
        /*0000*/ 	.byte	0x04, 0x37
        /*0002*/ 	.short	(.L_149 - .L_148)
.L_148:
        /*0004*/ 	.word	0x00000082


	//----- nvinfo : EIATTR_KPARAM_INFO
	.align		4
.L_149:
        /*0008*/ 	.byte	0x04, 0x17
        /*000a*/ 	.short	(.L_151 - .L_150)
.L_150:
        /*000c*/ 	.word	0x00000000
        /*0010*/ 	.short	0x0002
        /*0012*/ 	.short	0x0010
        /*0014*/ 	.byte	0x00, 0xf0, 0x11, 0x00


	//----- nvinfo : EIATTR_KPARAM_INFO
	.align		4
.L_151:
        /*0018*/ 	.byte	0x04, 0x17
        /*001a*/ 	.short	(.L_153 - .L_152)
.L_152:
        /*001c*/ 	.word	0x00000000
        /*0020*/ 	.short	0x0001
        /*0022*/ 	.short	0x0008
        /*0024*/ 	.byte	0x00, 0xf5, 0x21, 0x00


	//----- nvinfo : EIATTR_KPARAM_INFO
	.align		4
.L_153:
        /*0028*/ 	.byte	0x04, 0x17
        /*002a*/ 	.short	(.L_155 - .L_154)
.L_154:
        /*002c*/ 	.word	0x00000000
        /*0030*/ 	.short	0x0000
        /*0032*/ 	.short	0x0000
        /*0034*/ 	.byte	0x00, 0xf5, 0x21, 0x00


	//----- nvinfo : EIATTR_SPARSE_MMA_MASK
	.align		4
.L_155:
        /*0038*/ 	.byte	0x03, 0x50
        /*003a*/ 	.short	0x0000


	//----- nvinfo : EIATTR_MAXREG_COUNT
	.align		4
        /*003c*/ 	.byte	0x03, 0x1b
        /*003e*/ 	.short	0x00ff


	//----- nvinfo : EIATTR_NUM_BARRIERS
	.align		4
        /*0040*/ 	.byte	0x02, 0x4c
        /*0042*/ 	.byte	0x01
	.zero		1


	//----- nvinfo : EIATTR_MERCURY_ISA_VERSION
	.align		4
        /*0044*/ 	.byte	0x03, 0x5f
        /*0046*/ 	.short	0x0101


	//----- nvinfo : EIATTR_VRC_CTA_INIT_COUNT
	.align		4
        /*0048*/ 	.byte	0x02, 0x4a
	.zero		1
	.zero		1


	//----- nvinfo : EIATTR_EXIT_INSTR_OFFSETS
	.align		4
        /*004c*/ 	.byte	0x04, 0x1c
        /*004e*/ 	.short	(.L_157 - .L_156)


	//   ....[0]....
.L_156:
        /*0050*/ 	.word	0x00000090


	//   ....[1]....
        /*0054*/ 	.word	0x00000200


	//   ....[2]....
        /*0058*/ 	.word	0x00000250


	//----- nvinfo : EIATTR_CRS_STACK_SIZE
	.align		4
.L_157:
        /*005c*/ 	.byte	0x04, 0x1e
        /*005e*/ 	.short	(.L_159 - .L_158)
.L_158:
        /*0060*/ 	.word	0x00000000


	//----- nvinfo : EIATTR_CBANK_PARAM_SIZE
	.align		4
.L_159:
        /*0064*/ 	.byte	0x03, 0x19
        /*0066*/ 	.short	0x0014


	//----- nvinfo : EIATTR_PARAM_CBANK
	.align		4
        /*0068*/ 	.byte	0x04, 0x0a
        /*006a*/ 	.short	(.L_161 - .L_160)
	.align		4
.L_160:
        /*006c*/ 	.word	index@(.nv.constant0._Z17reduce_neighboredPjS_j)
        /*0070*/ 	.short	0x0380
        /*0072*/ 	.short	0x0014


	//----- nvinfo : EIATTR_SW_WAR
	.align		4
.L_161:
        /*0074*/ 	.byte	0x04, 0x36
        /*0076*/ 	.short	(.L_163 - .L_162)
.L_162:
        /*0078*/ 	.word	0x00000008
.L_163:


//--------------------- .nv.info._Z19multi_arrays_on_gpuPjS_S_ --------------------------
	.section	.nv.info._Z19multi_arrays_on_gpuPjS_S_,"",@"SHT_CUDA_INFO"
	.sectionflags	@""
	.align	4


	//----- nvinfo : EIATTR_CUDA_API_VERSION
	.align		4
        /*0000*/ 	.byte	0x04, 0x37
        /*0002*/ 	.short	(.L_165 - .L_164)
.L_164:
        /*0004*/ 	.word	0x00000082


	//----- nvinfo : EIATTR_KPARAM_INFO
	.align		4
.L_165:
        /*0008*/ 	.byte	0x04, 0x17
        /*000a*/ 	.short	(.L_167 - .L_166)
.L_166:
        /*000c*/ 	.word	0x00000000
        /*0010*/ 	.short	0x0002
        /*0012*/ 	.short	0x0010
        /*0014*/ 	.byte	0x00, 0xf5, 0x21, 0x00


	//----- nvinfo : EIATTR_KPARAM_INFO
	.align		4
.L_167:
        /*0018*/ 	.byte	0x04, 0x17
        /*001a*/ 	.short	(.L_169 - .L_168)
.L_168:
        /*001c*/ 	.word	0x00000000
        /*0020*/ 	.short	0x0001
        /*0022*/ 	.short	0x0008
        /*0024*/ 	.byte	0x00, 0xf5, 0x21, 0x00


	//----- nvinfo : EIATTR_KPARAM_INFO
	.align		4
.L_169:
        /*0028*/ 	.byte	0x04, 0x17
        /*002a*/ 	.short	(.L_171 - .L_170)
.L_170:
        /*002c*/ 	.word	0x00000000
        /*0030*/ 	.short	0x0000
        /*0032*/ 	.short	0x0000
        /*0034*/ 	.byte	0x00, 0xf5, 0x21, 0x00


	//----- nvinfo : EIATTR_SPARSE_MMA_MASK
	.align		4
.L_171:
        /*0038*/ 	.byte	0x03, 0x50
        /*003a*/ 	.short	0x0000


	//----- nvinfo : EIATTR_MAXREG_COUNT
	.align		4
        /*003c*/ 	.byte	0x03, 0x1b
        /*003e*/ 	.short	0x00ff


	//----- nvinfo : EIATTR_MERCURY_ISA_VERSION
	.align		4
        /*0040*/ 	.byte	0x03, 0x5f
        /*0042*/ 	.short	0x0101


	//----- nvinfo : EIATTR_VRC_CTA_INIT_COUNT
	.align		4
        /*0044*/ 	.byte	0x02, 0x4a
	.zero		1
	.zero		1


	//----- nvinfo : EIATTR_EXIT_INSTR_OFFSETS
	.align		4
        /*0048*/ 	.byte	0x04, 0x1c
        /*004a*/ 	.short	(.L_173 - .L_172)


	//   ....[0]....
.L_172:
        /*004c*/ 	.word	0x00000100


	//----- nvinfo : EIATTR_CBANK_PARAM_SIZE
	.align		4
.L_173:
        /*0050*/ 	.byte	0x03, 0x19
        /*0052*/ 	.short	0x0018


	//----- nvinfo : EIATTR_PARAM_CBANK
	.align		4
        /*0054*/ 	.byte	0x04, 0x0a
        /*0056*/ 	.short	(.L_175 - .L_174)
	.align		4
.L_174:
        /*0058*/ 	.word	index@(.nv.constant0._Z19multi_arrays_on_gpuPjS_S_)
        /*005c*/ 	.short	0x0380
        /*005e*/ 	.short	0x0018


	//----- nvinfo : EIATTR_SW_WAR
	.align		4
.L_175:
        /*0060*/ 	.byte	0x04, 0x36
        /*0062*/ 	.short	(.L_177 - .L_176)
.L_176:
        /*0064*/ 	.word	0x00000008
.L_177:


//--------------------- .nv.info._Z17sum_arrays_on_gpuPjS_S_ --------------------------
	.section	.nv.info._Z17sum_arrays_on_gpuPjS_S_,"",@"SHT_CUDA_INFO"
	.sectionflags	@""
	.align	4


	//----- nvinfo : EIATTR_CUDA_API_VERSION
	.align		4
        /*0000*/ 	.byte	0x04, 0x37
        /*0002*/ 	.short	(.L_179 - .L_178)
.L_178:
        /*0004*/ 	.word	0x00000082


	//----- nvinfo : EIATTR_KPARAM_INFO
	.align		4
.L_179:
        /*0008*/ 	.byte	0x04, 0x17
        /*000a*/ 	.short	(.L_181 - .L_180)
.L_180:
        /*000c*/ 	.word	0x00000000
        /*0010*/ 	.short	0x0002
        /*0012*/ 	.short	0x0010
        /*0014*/ 	.byte	0x00, 0xf5, 0x21, 0x00


	//----- nvinfo : EIATTR_KPARAM_INFO
	.align		4
.L_181:
        /*0018*/ 	.byte	0x04, 0x17
        /*001a*/ 	.short	(.L_183 - .L_182)
.L_182:
        /*001c*/ 	.word	0x00000000
        /*0020*/ 	.short	0x0001
        /*0022*/ 	.short	0x0008
        /*0024*/ 	.byte	0x00, 0xf5, 0x21, 0x00


	//----- nvinfo : EIATTR_KPARAM_INFO
	.align		4
.L_183:
        /*0028*/ 	.byte	0x04, 0x17
        /*002a*/ 	.short	(.L_185 - .L_184)
.L_184:
        /*002c*/ 	.word	0x00000000
        /*0030*/ 	.short	0x0000
        /*0032*/ 	.short	0x0000
        /*0034*/ 	.byte	0x00, 0xf5, 0x21, 0x00


	//----- nvinfo : EIATTR_SPARSE_MMA_MASK
	.align		4
.L_185:
        /*0038*/ 	.byte	0x03, 0x50
        /*003a*/ 	.short	0x0000


	//----- nvinfo : EIATTR_MAXREG_COUNT
	.align		4
        /*003c*/ 	.byte	0x03, 0x1b
        /*003e*/ 	.short	0x00ff


	//----- nvinfo : EIATTR_MERCURY_ISA_VERSION
	.align		4
        /*0040*/ 	.byte	0x03, 0x5f
        /*0042*/ 	.short	0x0101


	//----- nvinfo : EIATTR_VRC_CTA_INIT_COUNT
	.align		4
        /*0044*/ 	.byte	0x02, 0x4a
	.zero		1
	.zero		1


	//----- nvinfo : EIATTR_EXIT_INSTR_OFFSETS
	.align		4
        /*0048*/ 	.byte	0x04, 0x1c
        /*004a*/ 	.short	(.L_187 - .L_186)


	//   ....[0]....
.L_186:
        /*004c*/ 	.word	0x00000100


	//----- nvinfo : EIATTR_CBANK_PARAM_SIZE
	.align		4
.L_187:
        /*0050*/ 	.byte	0x03, 0x19
        /*0052*/ 	.short	0x0018


	//----- nvinfo : EIATTR_PARAM_CBANK
	.align		4
        /*0054*/ 	.byte	0x04, 0x0a
        /*0056*/ 	.short	(.L_189 - .L_188)
	.align		4
.L_188:
        /*0058*/ 	.word	index@(.nv.constant0._Z17sum_arrays_on_gpuPjS_S_)
        /*005c*/ 	.short	0x0380
        /*005e*/ 	.short	0x0018


	//----- nvinfo : EIATTR_SW_WAR
	.align		4
.L_189:
        /*0060*/ 	.byte	0x04, 0x36
        /*0062*/ 	.short	(.L_191 - .L_190)
.L_190:
        /*0064*/ 	.word	0x00000008
.L_191:


//--------------------- .nv.callgraph             --------------------------
	.section	.nv.callgraph,"",@"SHT_CUDA_CALLGRAPH"
	.align	4
	.sectionentsize	8
	.align		4
        /*0000*/ 	.word	0x00000000
	.align		4
        /*0004*/ 	.word	0xffffffff
	.align		4
        /*0008*/ 	.word	0x00000000
	.align		4
        /*000c*/ 	.word	0xfffffffe
	.align		4
        /*0010*/ 	.word	0x00000000
	.align		4
        /*0014*/ 	.word	0xfffffffd
	.align		4
        /*0018*/ 	.word	0x00000000
	.align		4
        /*001c*/ 	.word	0xfffffffc


//--------------------- .text._Z12dot_on_gpu_5PjS_S_S_j --------------------------
	.section	.text._Z12dot_on_gpu_5PjS_S_S_j,"ax",@progbits
	.align	128
        .global         _Z12dot_on_gpu_5PjS_S_S_j
        .type           _Z12dot_on_gpu_5PjS_S_S_j,@function
        .size           _Z12dot_on_gpu_5PjS_S_S_j,(.L_x_34 - _Z12dot_on_gpu_5PjS_S_S_j)
        .other          _Z12dot_on_gpu_5PjS_S_S_j,@"STO_CUDA_ENTRY STV_DEFAULT"
_Z12dot_on_gpu_5PjS_S_S_j:
.text._Z12dot_on_gpu_5PjS_S_S_j:
[----:B------:R-:W-:Y:S01]  /*0000*/  LDC R1, c[0x0][0x37c] ;  /* 0x0000df00ff017b82 */ /* 0x000fe20000000800 */
[----:B------:R-:W0:Y:S07]  /*0010*/  S2R R15, SR_CTAID.X ;  /* 0x00000000000f7919 */ /* 0x000e2e0000002500 */
[----:B------:R-:W1:Y:S01]  /*0020*/  LDC R0, c[0x0][0x360] ;  /* 0x0000d800ff007b82 */ /* 0x000e620000000800 */
[----:B------:R-:W2:Y:S01]  /*0030*/  LDCU UR4, c[0x0][0x3a0] ;  /* 0x00007400ff0477ac */ /* 0x000ea20008000800 */
[----:B------:R-:W-:Y:S01]  /*0040*/  BSSY.RECONVERGENT B0, `(.L_x_0) ;  /* 0x0000025000007945 */ /* 0x000fe20003800200 */
[----:B------:R-:W0:Y:S05]  /*0050*/  S2R R14, SR_TID.X ;  /* 0x00000000000e7919 */ /* 0x000e2a0000002100 */
[----:B------:R-:W3:Y:S01]  /*0060*/  LDC.64 R2, c[0x0][0x390] ;  /* 0x0000e400ff027b82 */ /* 0x000ee20000000a00 */
[----:B-1----:R-:W-:-:S04]  /*0070*/  SHF.L.U32 R16, R0, 0x3, RZ ;  /* 0x0000000300107819 */ /* 0x002fc800000006ff */
[----:B0-----:R-:W-:-:S05]  /*0080*/  IADD3 R5, PT, PT, R16, R14, R15 ;  /* 0x0000000e10057210 */ /* 0x001fca0007ffe00f */
[----:B------:R-:W-:-:S05]  /*0090*/  IMAD R17, R0, 0x7, R5 ;  /* 0x0000000700117824 */ /* 0x000fca00078e0205 */
[----:B--2---:R-:W-:Y:S01]  /*00a0*/  ISETP.GE.U32.AND P0, PT, R17, UR4, PT ;  /* 0x0000000411007c0c */ /* 0x004fe2000bf06070 */
[----:B------:R-:W0:-:S12]  /*00b0*/  LDCU.64 UR4, c[0x0][0x358] ;  /* 0x00006b00ff0477ac */ /* 0x000e180008000a00 */
[----:B---3--:R-:W-:Y:S05]  /*00c0*/  @P0 BRA `(.L_x_1) ;  /* 0x0000000000700947 */ /* 0x008fea0003800000 */
[----:B------:R-:W1:Y:S01]  /*00d0*/  LDC.64 R6, c[0x0][0x390] ;  /* 0x0000e400ff067b82 */ /* 0x000e620000000a00 */
[----:B------:R-:W-:-:S05]  /*00e0*/  IMAD R25, R0, -0x6, R17 ;  /* 0xfffffffa00197824 */ /* 0x000fca00078e0211 */
[----:B------:R-:W-:-:S05]  /*00f0*/  IADD3 R19, PT, PT, R0, R25, RZ ;  /* 0x0000001900137210 */ /* 0x000fca0007ffe0ff */
[----:B------:R-:W-:-:S05]  /*0100*/  IMAD.IADD R23, R0, 0x1, R19 ;  /* 0x0000000100177824 */ /* 0x000fca00078e0213 */
[----:B------:R-:W-:-:S05]  /*0110*/  IADD3 R9, PT, PT, R0, R23, RZ ;  /* 0x0000001700097210 */ /* 0x000fca0007ffe0ff */
[----:B------:R-:W-:Y:S02]  /*0120*/  IMAD.IADD R11, R0, 0x1, R9 ;  /* 0x00000001000b7824 */ /* 0x000fe400078e0209 */
[----:B-1----:R-:W-:-:S03]  /*0130*/  IMAD.WIDE.U32 R18, R19, 0x4, R6 ;  /* 0x0000000413127825 */ /* 0x002fc600078e0006 */
[----:B------:R-:W-:Y:S01]  /*0140*/  IADD3 R13, PT, PT, R0, R11, RZ ;  /* 0x0000000b000d7210 */ /* 0x000fe20007ffe0ff */
[--C-:B------:R-:W-:Y:S02]  /*0150*/  IMAD.WIDE.U32 R24, R25, 0x4, R6.reuse ;  /* 0x0000000419187825 */ /* 0x100fe400078e0006 */
[----:B0-----:R-:W2:Y:S02]  /*0160*/  LDG.E R19, desc[UR4][R18.64] ;  /* 0x0000000412137981 */ /* 0x001ea4000c1e1900 */
[--C-:B------:R-:W-:Y:S02]  /*0170*/  IMAD.WIDE.U32 R4, R5, 0x4, R6.reuse ;  /* 0x0000000405047825 */ /* 0x100fe400078e0006 */
[----:B------:R-:W2:Y:S02]  /*0180*/  LDG.E R20, desc[UR4][R24.64] ;  /* 0x0000000418147981 */ /* 0x000ea4000c1e1900 */
[--C-:B------:R-:W-:Y:S02]  /*0190*/  IMAD.WIDE.U32 R22, R23, 0x4, R6.reuse ;  /* 0x0000000417167825 */ /* 0x100fe400078e0006 */
[----:B------:R-:W2:Y:S02]  /*01a0*/  LDG.E R21, desc[UR4][R4.64] ;  /* 0x0000000404157981 */ /* 0x000ea4000c1e1900 */
[----:B------:R-:W-:-:S02]  /*01b0*/  IMAD.WIDE.U32 R8, R9, 0x4, R6 ;  /* 0x0000000409087825 */ /* 0x000fc400078e0006 */
[----:B------:R-:W3:Y:S02]  /*01c0*/  LDG.E R22, desc[UR4][R22.64] ;  /* 0x0000000416167981 */ /* 0x000ee4000c1e1900 */
[--C-:B------:R-:W-:Y:S02]  /*01d0*/  IMAD.WIDE.U32 R10, R11, 0x4, R6.reuse ;  /* 0x000000040b0a7825 */ /* 0x100fe400078e0006 */
[----:B------:R-:W3:Y:S02]  /*01e0*/  LDG.E R9, desc[UR4][R8.64] ;  /* 0x0000000408097981 */ /* 0x000ee4000c1e1900 */
[--C-:B------:R-:W-:Y:S02]  /*01f0*/  IMAD.WIDE.U32 R12, R13, 0x4, R6.reuse ;  /* 0x000000040d0c7825 */ /* 0x100fe400078e0006 */
[----:B------:R-:W4:Y:S02]  /*0200*/  LDG.E R10, desc[UR4][R10.64] ;  /* 0x000000040a0a7981 */ /* 0x000f24000c1e1900 */
[----:B------:R-:W-:-:S02]  /*0210*/  IMAD.WIDE.U32 R6, R17, 0x4, R6 ;  /* 0x0000000411067825 */ /* 0x000fc400078e0006 */
[----:B------:R-:W4:Y:S04]  /*0220*/  LDG.E R13, desc[UR4][R12.64] ;  /* 0x000000040c0d7981 */ /* 0x000f28000c1e1900 */
[----:B------:R-:W5:Y:S01]  /*0230*/  LDG.E R6, desc[UR4][R6.64] ;  /* 0x0000000406067981 */ /* 0x000f62000c1e1900 */
[----:B--2---:R-:W-:-:S04]  /*0240*/  IADD3 R19, PT, PT, R19, R20, R21 ;  /* 0x0000001413137210 */ /* 0x004fc80007ffe015 */
[----:B---3--:R-:W-:-:S04]  /*0250*/  IADD3 R19, PT, PT, R9, R19, R22 ;  /* 0x0000001309137210 */ /* 0x008fc80007ffe016 */
[----:B----4-:R-:W-:-:S05]  /*0260*/  IADD3 R19, PT, PT, R13, R19, R10 ;  /* 0x000000130d137210 */ /* 0x010fca0007ffe00a */
[----:B-----5:R-:W-:-:S05]  /*0270*/  IMAD.IADD R19, R6, 0x1, R19 ;  /* 0x0000000106137824 */ /* 0x020fca00078e0213 */
[----:B------:R1:W-:Y:S02]  /*0280*/  STG.E desc[UR4][R4.64], R19 ;  /* 0x0000001304007986 */ /* 0x0003e4000c101904 */
.L_x_1:
[----:B0-----:R-:W-:Y:S05]  /*0290*/  BSYNC.RECONVERGENT B0 ;  /* 0x0000000000007941 */ /* 0x001fea0003800200 */
.L_x_0:
[----:B------:R-:W-:Y:S01]  /*02a0*/  BAR.SYNC.DEFER_BLOCKING 0x0 ;  /* 0x0000000000007b1d */ /* 0x000fe20000010000 */
[----:B------:R-:W-:Y:S01]  /*02b0*/  ISETP.GE.U32.AND P0, PT, R0, 0x2, PT ;  /* 0x000000020000780c */ /* 0x000fe20003f06070 */
[----:B------:R-:W-:-:S05]  /*02c0*/  IMAD R16, R16, R15, RZ ;  /* 0x0000000f10107224 */ /* 0x000fca00078e02ff */
[----:B------:R-:W-:-:S04]  /*02d0*/  LEA R2, P1, R16, R2, 0x2 ;  /* 0x0000000210027211 */ /* 0x000fc800078210ff */
[----:B------:R-:W-:-:S03]  /*02e0*/  LEA.HI.X R3, R16, R3, RZ, 0x2, P1 ;  /* 0x0000000310037211 */ /* 0x000fc600008f14ff */
[----:B------:R-:W-:Y:S06]  /*02f0*/  @!P0 BRA `(.L_x_2) ;  /* 0x00000000003c8947 */ /* 0x000fec0003800000 */
[----:B-1----:R-:W-:-:S07]  /*0300*/  IMAD.WIDE.U32 R4, R14, 0x4, R2 ;  /* 0x000000040e047825 */ /* 0x002fce00078e0002 */
.L_x_5:
[----:B------:R-:W-:Y:S01]  /*0310*/  SHF.R.U32.HI R11, RZ, 0x1, R0 ;  /* 0x00000001ff0b7819 */ /* 0x000fe20000011600 */
[----:B------:R-:W-:Y:S03]  /*0320*/  BSSY.RECONVERGENT B0, `(.L_x_3) ;  /* 0x0000008000007945 */ /* 0x000fe60003800200 */
[----:B------:R-:W-:-:S13]  /*0330*/  ISETP.GE.U32.AND P0, PT, R14, R11, PT ;  /* 0x0000000b0e00720c */ /* 0x000fda0003f06070 */
[----:B0-----:R-:W-:Y:S05]  /*0340*/  @P0 BRA `(.L_x_4) ;  /* 0x0000000000140947 */ /* 0x001fea0003800000 */
[----:B------:R-:W-:Y:S01]  /*0350*/  IMAD.WIDE.U32 R6, R11, 0x4, R4 ;  /* 0x000000040b067825 */ /* 0x000fe200078e0004 */
[----:B------:R-:W2:Y:S05]  /*0360*/  LDG.E R9, desc[UR4][R4.64] ;  /* 0x0000000404097981 */ /* 0x000eaa000c1e1900 */
[----:B------:R-:W2:Y:S02]  /*0370*/  LDG.E R6, desc[UR4][R6.64] ;  /* 0x0000000406067981 */ /* 0x000ea4000c1e1900 */
[----:B--2---:R-:W-:-:S05]  /*0380*/  IADD3 R9, PT, PT, R6, R9, RZ ;  /* 0x0000000906097210 */ /* 0x004fca0007ffe0ff */
[----:B------:R0:W-:Y:S02]  /*0390*/  STG.E desc[UR4][R4.64], R9 ;  /* 0x0000000904007986 */ /* 0x0001e4000c101904 */
.L_x_4:
[----:B------:R-:W-:Y:S05]  /*03a0*/  BSYNC.RECONVERGENT B0 ;  /* 0x0000000000007941 */ /* 0x000fea0003800200 */
.L_x_3:
[----:B------:R-:W-:Y:S01]  /*03b0*/  BAR.SYNC.DEFER_BLOCKING 0x0 ;  /* 0x0000000000007b1d */ /* 0x000fe20000010000 */
[----:B------:R-:W-:Y:S02]  /*03c0*/  ISETP.GT.U32.AND P0, PT, R0, 0x3, PT ;  /* 0x000000030000780c */ /* 0x000fe40003f04070 */
[----:B------:R-:W-:-:S11]  /*03d0*/  MOV R0, R11 ;  /* 0x0000000b00007202 */ /* 0x000fd60000000f00 */
[----:B------:R-:W-:Y:S05]  /*03e0*/  @P0 BRA `(.L_x_5) ;  /* 0xfffffffc00c80947 */ /* 0x000fea000383ffff */
.L_x_2:
[----:B------:R-:W-:-:S13]  /*03f0*/  ISETP.NE.AND P0, PT, R14, RZ, PT ;  /* 0x000000ff0e00720c */ /* 0x000fda0003f05270 */
[----:B------:R-:W-:Y:S05]  /*0400*/  @P0 EXIT ;  /* 0x000000000000094d */ /* 0x000fea0003800000 */
[----:B------:R-:W2:Y:S01]  /*0410*/  LDG.E R3, desc[UR4][R2.64] ;  /* 0x0000000402037981 */ /* 0x000ea2000c1e1900 */
[----:B01----:R-:W0:Y:S02]  /*0420*/  LDC.64 R4, c[0x0][0x398] ;  /* 0x0000e600ff047b82 */ /* 0x003e240000000a00 */
[----:B0-----:R-:W-:-:S05]  /*0430*/  IMAD.WIDE.U32 R4, R15, 0x4, R4 ;  /* 0x000000040f047825 */ /* 0x001fca00078e0004 */
[----:B--2---:R-:W-:Y:S01]  /*0440*/  STG.E desc[UR4][R4.64], R3 ;  /* 0x0000000304007986 */ /* 0x004fe2000c101904 */
[----:B------:R-:W-:Y:S05]  /*0450*/  EXIT ;  /* 0x000000000000794d */ /* 0x000fea0003800000 */
.L_x_6:
[----:B------:R-:W-:-:S00]  /*0460*/  BRA `(.L_x_6) ;  /* 0xfffffffc00fc7947 */ /* 0x000fc0000383ffff */
[----:B------:R-:W-:-:S00]  /*0470*/  NOP ;  /* 0x0000000000007918 */ /* 0x000fc00000000000 */
        /* <DEDUP_REMOVED lines=8> */
.L_x_34:


//--------------------- .text._Z12dot_on_gpu_4PjS_S_S_j --------------------------
	.section	.text._Z12dot_on_gpu_4PjS_S_S_j,"ax",@progbits
	.align	128
        .global         _Z12dot_on_gpu_4PjS_S_S_j
        .type           _Z12dot_on_gpu_4PjS_S_S_j,@function
        .size           _Z12dot_on_gpu_4PjS_S_S_j,(.L_x_35 - _Z12dot_on_gpu_4PjS_S_S_j)
        .other          _Z12dot_on_gpu_4PjS_S_S_j,@"STO_CUDA_ENTRY STV_DEFAULT"
_Z12dot_on_gpu_4PjS_S_S_j:
.text._Z12dot_on_gpu_4PjS_S_S_j:
[----:B------:R-:W-:Y:S01]  /*0000*/  LDC R1, c[0x0][0x37c] ;  /* 0x0000df00ff017b82 */ /* 0x000fe20000000800 */
[----:B------:R-:W0:Y:S01]  /*0010*/  S2R R0, SR_CTAID.X ;  /* 0x0000000000007919 */ /* 0x000e220000002500 */
[----:B------:R-:W1:Y:S06]  /*0020*/  LDCU UR5, c[0x0][0x360] ;  /* 0x00006c00ff0577ac */ /* 0x000e6c0008000800 */
[----:B------:R-:W2:Y:S01]  /*0030*/  LDC.64 R12, c[0x0][0x390] ;  /* 0x0000e400ff0c7b82 */ /* 0x000ea20000000a00 */
[----:B------:R-:W0:Y:S01]  /*0040*/  S2R R11, SR_TID.X ;  /* 0x00000000000b7919 */ /* 0x000e220000002100 */
[----:B------:R-:W3:Y:S01]  /*0050*/  LDCU UR6, c[0x0][0x3a0] ;  /* 0x00007400ff0677ac */ /* 0x000ee20008000800 */
[----:B-1----:R-:W-:-:S06]  /*0060*/  USHF.L.U32 UR4, UR5, 0x1, URZ ;  /* 0x0000000105047899 */ /* 0x002fcc00080006ff */
[----:B0-----:R-:W-:-:S05]  /*0070*/  IADD3 R7, PT, PT, R11, UR4, R0 ;  /* 0x000000040b077c10 */ /* 0x001fca000fffe000 */
[----:B------:R-:W-:-:S05]  /*0080*/  VIADD R3, R7, UR5 ;  /* 0x0000000507037c36 */ /* 0x000fca0008000000 */
[----:B---3--:R-:W-:Y:S01]  /*0090*/  ISETP.GE.U32.AND P0, PT, R3, UR6, PT ;  /* 0x0000000603007c0c */ /* 0x008fe2000bf06070 */
[----:B------:R-:W0:-:S12]  /*00a0*/  LDCU.64 UR6, c[0x0][0x358] ;  /* 0x00006b00ff0677ac */ /* 0x000e180008000a00 */
[----:B------:R-:W1:Y:S02]  /*00b0*/  @!P0 LDC.64 R4, c[0x0][0x390] ;  /* 0x0000e400ff048b82 */ /* 0x000e640000000a00 */
[----:B-1----:R-:W-:-:S04]  /*00c0*/  @!P0 IMAD.WIDE.U32 R2, R3, 0x4, R4 ;  /* 0x0000000403028825 */ /* 0x002fc800078e0004 */
[----:B------:R-:W-:Y:S02]  /*00d0*/  @!P0 IMAD.WIDE.U32 R4, R7, 0x4, R4 ;  /* 0x0000000407048825 */ /* 0x000fe400078e0004 */
[----:B0-----:R-:W3:Y:S04]  /*00e0*/  @!P0 LDG.E R2, desc[UR6][R2.64] ;  /* 0x0000000602028981 */ /* 0x001ee8000c1e1900 */
[----:B------:R-:W3:Y:S01]  /*00f0*/  @!P0 LDG.E R7, desc[UR6][R4.64] ;  /* 0x0000000604078981 */ /* 0x000ee2000c1e1900 */
[----:B------:R-:W-:Y:S01]  /*0100*/  MOV R8, UR5 ;  /* 0x0000000500087c02 */ /* 0x000fe20008000f00 */
[----:B---3--:R-:W-:Y:S02]  /*0110*/  @!P0 IMAD.IADD R9, R2, 0x1, R7 ;  /* 0x0000000102098824 */ /* 0x008fe400078e0207 */
[----:B------:R-:W-:-:S03]  /*0120*/  IMAD R7, R0, UR4, RZ ;  /* 0x0000000400077c24 */ /* 0x000fc6000f8e02ff */
[----:B------:R0:W-:Y:S01]  /*0130*/  @!P0 STG.E desc[UR6][R4.64], R9 ;  /* 0x0000000904008986 */ /* 0x0001e2000c101906 */
[----:B------:R-:W-:Y:S01]  /*0140*/  BAR.SYNC.DEFER_BLOCKING 0x0 ;  /* 0x0000000000007b1d */ /* 0x000fe20000010000 */
[----:B------:R-:W-:Y:S02]  /*0150*/  ISETP.GE.U32.AND P0, PT, R8, 0x2, PT ;  /* 0x000000020800780c */ /* 0x000fe40003f06070 */
[----:B--2---:R-:W-:-:S04]  /*0160*/  LEA R6, P1, R7, R12, 0x2 ;  /* 0x0000000c07067211 */ /* 0x004fc800078210ff */
[----:B------:R-:W-:-:S07]  /*0170*/  LEA.HI.X R7, R7, R13, RZ, 0x2, P1 ;  /* 0x0000000d07077211 */ /* 0x000fce00008f14ff */
[----:B0-----:R-:W-:Y:S05]  /*0180*/  @!P0 BRA `(.L_x_7) ;  /* 0x00000000003c8947 */ /* 0x001fea0003800000 */
[----:B------:R-:W-:-:S07]  /*0190*/  IMAD.WIDE.U32 R2, R11, 0x4, R6 ;  /* 0x000000040b027825 */ /* 0x000fce00078e0006 */
.L_x_10:
[----:B------:R-:W-:Y:S01]  /*01a0*/  SHF.R.U32.HI R10, RZ, 0x1, R8 ;  /* 0x00000001ff0a7819 */ /* 0x000fe20000011608 */
[----:B------:R-:W-:Y:S03]  /*01b0*/  BSSY.RECONVERGENT B0, `(.L_x_8) ;  /* 0x0000008000007945 */ /* 0x000fe60003800200 */
[----:B------:R-:W-:-:S13]  /*01c0*/  ISETP.GE.U32.AND P0, PT, R11, R10, PT ;  /* 0x0000000a0b00720c */ /* 0x000fda0003f06070 */
[----:B0-----:R-:W-:Y:S05]  /*01d0*/  @P0 BRA `(.L_x_9) ;  /* 0x0000000000140947 */ /* 0x001fea0003800000 */
[----:B------:R-:W-:Y:S01]  /*01e0*/  IMAD.WIDE.U32 R4, R10, 0x4, R2 ;  /* 0x000000040a047825 */ /* 0x000fe200078e0002 */
[----:B------:R-:W2:Y:S05]  /*01f0*/  LDG.E R9, desc[UR6][R2.64] ;  /* 0x0000000602097981 */ /* 0x000eaa000c1e1900 */
[----:B------:R-:W2:Y:S02]  /*0200*/  LDG.E R4, desc[UR6][R4.64] ;  /* 0x0000000604047981 */ /* 0x000ea4000c1e1900 */
[----:B--2---:R-:W-:-:S05]  /*0210*/  IMAD.IADD R9, R4, 0x1, R9 ;  /* 0x0000000104097824 */ /* 0x004fca00078e0209 */
[----:B------:R0:W-:Y:S02]  /*0220*/  STG.E desc[UR6][R2.64], R9 ;  /* 0x0000000902007986 */ /* 0x0001e4000c101906 */
.L_x_9:
[----:B------:R-:W-:Y:S05]  /*0230*/  BSYNC.RECONVERGENT B0 ;  /* 0x0000000000007941 */ /* 0x000fea0003800200 */
.L_x_8:
[----:B------:R-:W-:Y:S01]  /*0240*/  BAR.SYNC.DEFER_BLOCKING 0x0 ;  /* 0x0000000000007b1d */ /* 0x000fe20000010000 */
[----:B------:R-:W-:Y:S02]  /*0250*/  ISETP.GT.U32.AND P0, PT, R8, 0x3, PT ;  /* 0x000000030800780c */ /* 0x000fe40003f04070 */
[----:B------:R-:W-:-:S11]  /*0260*/  MOV R8, R10 ;  /* 0x0000000a00087202 */ /* 0x000fd60000000f00 */
[----:B------:R-:W-:Y:S05]  /*0270*/  @P0 BRA `(.L_x_10) ;  /* 0xfffffffc00c80947 */ /* 0x000fea000383ffff */
.L_x_7:
[----:B------:R-:W-:-:S13]  /*0280*/  ISETP.NE.AND P0, PT, R11, RZ, PT ;  /* 0x000000ff0b00720c */ /* 0x000fda0003f05270 */
[----:B------:R-:W-:Y:S05]  /*0290*/  @P0 EXIT ;  /* 0x000000000000094d */ /* 0x000fea0003800000 */
[----:B------:R-:W2:Y:S01]  /*02a0*/  LDG.E R7, desc[UR6][R6.64] ;  /* 0x0000000606077981 */ /* 0x000ea2000c1e1900 */
[----:B0-----:R-:W0:Y:S02]  /*02b0*/  LDC.64 R2, c[0x0][0x398] ;  /* 0x0000e600ff027b82 */ /* 0x001e240000000a00 */
[----:B0-----:R-:W-:-:S05]  /*02c0*/  IMAD.WIDE.U32 R2, R0, 0x4, R2 ;  /* 0x0000000400027825 */ /* 0x001fca00078e0002 */
[----:B--2---:R-:W-:Y:S01]  /*02d0*/  STG.E desc[UR6][R2.64], R7 ;  /* 0x0000000702007986 */ /* 0x004fe2000c101906 */
[----:B------:R-:W-:Y:S05]  /*02e0*/  EXIT ;  /* 0x000000000000794d */ /* 0x000fea0003800000 */
.L_x_11:
        /* <DEDUP_REMOVED lines=9> */
.L_x_35:


//--------------------- .text._Z12dot_on_gpu_3PjS_S_S_j --------------------------
	.section	.text._Z12dot_on_gpu_3PjS_S_S_j,"ax",@progbits
	.align	128
        .global         _Z12dot_on_gpu_3PjS_S_S_j
        .type           _Z12dot_on_gpu_3PjS_S_S_j,@function
        .size           _Z12dot_on_gpu_3PjS_S_S_j,(.L_x_36 - _Z12dot_on_gpu_3PjS_S_S_j)
        .other          _Z12dot_on_gpu_3PjS_S_S_j,@"STO_CUDA_ENTRY STV_DEFAULT"
_Z12dot_on_gpu_3PjS_S_S_j:
.text._Z12dot_on_gpu_3PjS_S_S_j:
[----:B------:R-:W-:Y:S01]  /*0000*/  LDC R1, c[0x0][0x37c] ;  /* 0x0000df00ff017b82 */ /* 0x000fe20000000800 */
[----:B------:R-:W0:Y:S01]  /*0010*/  S2R R0, SR_CTAID.X ;  /* 0x0000000000007919 */ /* 0x000e220000002500 */
[----:B------:R-:W0:Y:S06]  /*0020*/  LDCU UR6, c[0x0][0x360] ;  /* 0x00006c00ff0677ac */ /* 0x000e2c0008000800 */
[----:B------:R-:W1:Y:S01]  /*0030*/  LDC.64 R4, c[0x0][0x380] ;  /* 0x0000e000ff047b82 */ /* 0x000e620000000a00 */
[----:B------:R-:W2:Y:S01]  /*0040*/  S2R R2, SR_TID.X ;  /* 0x0000000000027919 */ /* 0x000ea20000002100 */
[----:B------:R-:W3:Y:S01]  /*0050*/  LDCU.64 UR4, c[0x0][0x358] ;  /* 0x00006b00ff0477ac */ /* 0x000ee20008000a00 */
[----:B------:R-:W4:Y:S05]  /*0060*/  LDCU UR7, c[0x0][0x3a0] ;  /* 0x00007400ff0777ac */ /* 0x000f2a0008000800 */
[----:B------:R-:W5:Y:S08]  /*0070*/  LDC.64 R6, c[0x0][0x388] ;  /* 0x0000e200ff067b82 */ /* 0x000f700000000a00 */
[----:B------:R-:W4:Y:S01]  /*0080*/  LDC.64 R10, c[0x0][0x390] ;  /* 0x0000e400ff0a7b82 */ /* 0x000f220000000a00 */
[----:B0-----:R-:W-:-:S05]  /*0090*/  IMAD R3, R0, UR6, RZ ;  /* 0x0000000600037c24 */ /* 0x001fca000f8e02ff */
[----:B--2---:R-:W-:-:S05]  /*00a0*/  IADD3 R13, PT, PT, R3, R2, RZ ;  /* 0x00000002030d7210 */ /* 0x004fca0007ffe0ff */
[----:B-1----:R-:W-:-:S04]  /*00b0*/  IMAD.WIDE.U32 R4, R13, 0x4, R4 ;  /* 0x000000040d047825 */ /* 0x002fc800078e0004 */
[C---:B-----5:R-:W-:Y:S02]  /*00c0*/  IMAD.WIDE.U32 R6, R13.reuse, 0x4, R6 ;  /* 0x000000040d067825 */ /* 0x060fe400078e0006 */
[----:B---3--:R-:W2:Y:S04]  /*00d0*/  LDG.E R4, desc[UR4][R4.64] ;  /* 0x0000000404047981 */ /* 0x008ea8000c1e1900 */
[----:B------:R-:W2:Y:S01]  /*00e0*/  LDG.E R7, desc[UR4][R6.64] ;  /* 0x0000000406077981 */ /* 0x000ea2000c1e1900 */
[C---:B----4-:R-:W-:Y:S01]  /*00f0*/  IMAD.WIDE.U32 R8, R13.reuse, 0x4, R10 ;  /* 0x000000040d087825 */ /* 0x050fe200078e000a */
[----:B------:R-:W-:Y:S02]  /*0100*/  ISETP.GE.U32.AND P0, PT, R13, UR7, PT ;  /* 0x000000070d007c0c */ /* 0x000fe4000bf06070 */
[----:B------:R-:W-:Y:S01]  /*0110*/  MOV R12, UR6 ;  /* 0x00000006000c7c02 */ /* 0x000fe20008000f00 */
[----:B--2---:R-:W-:-:S05]  /*0120*/  IMAD R15, R4, R7, RZ ;  /* 0x00000007040f7224 */ /* 0x004fca00078e02ff */
[----:B------:R0:W-:Y:S01]  /*0130*/  STG.E desc[UR4][R8.64], R15 ;  /* 0x0000000f08007986 */ /* 0x0001e2000c101904 */
[----:B------:R-:W-:Y:S06]  /*0140*/  BAR.SYNC.DEFER_BLOCKING 0x0 ;  /* 0x0000000000007b1d */ /* 0x000fec0000010000 */
[----:B------:R-:W-:Y:S05]  /*0150*/  @P0 EXIT ;  /* 0x000000000000094d */ /* 0x000fea0003800000 */
[----:B------:R-:W-:Y:S01]  /*0160*/  ISETP.GE.U32.AND P0, PT, R12, 0x2, PT ;  /* 0x000000020c00780c */ /* 0x000fe20003f06070 */
[----:B------:R-:W-:-:S12]  /*0170*/  IMAD.WIDE.U32 R4, R3, 0x4, R10 ;  /* 0x0000000403047825 */ /* 0x000fd800078e000a */
[----:B------:R-:W-:Y:S05]  /*0180*/  @!P0 BRA `(.L_x_12) ;  /* 0x00000000003c8947 */ /* 0x000fea0003800000 */
[----:B------:R-:W-:-:S07]  /*0190*/  IMAD.WIDE.U32 R6, R2, 0x4, R4 ;  /* 0x0000000402067825 */ /* 0x000fce00078e0004 */
.L_x_15:
[----:B------:R-:W-:Y:S01]  /*01a0*/  SHF.R.U32.HI R11, RZ, 0x1, R12 ;  /* 0x00000001ff0b7819 */ /* 0x000fe2000001160c */
[----:B------:R-:W-:Y:S03]  /*01b0*/  BSSY.RECONVERGENT B0, `(.L_x_13) ;  /* 0x0000008000007945 */ /* 0x000fe60003800200 */
[----:B------:R-:W-:-:S13]  /*01c0*/  ISETP.GE.U32.AND P0, PT, R2, R11, PT ;  /* 0x0000000b0200720c */ /* 0x000fda0003f06070 */
[----:B-1----:R-:W-:Y:S05]  /*01d0*/  @P0 BRA `(.L_x_14) ;  /* 0x0000000000140947 */ /* 0x002fea0003800000 */
[----:B0-----:R-:W-:Y:S01]  /*01e0*/  IMAD.WIDE.U32 R8, R11, 0x4, R6 ;  /* 0x000000040b087825 */ /* 0x001fe200078e0006 */
[----:B------:R-:W2:Y:S05]  /*01f0*/  LDG.E R3, desc[UR4][R6.64] ;  /* 0x0000000406037981 */ /* 0x000eaa000c1e1900 */
[----:B------:R-:W2:Y:S02]  /*0200*/  LDG.E R8, desc[UR4][R8.64] ;  /* 0x0000000408087981 */ /* 0x000ea4000c1e1900 */
[----:B--2---:R-:W-:-:S05]  /*0210*/  IADD3 R3, PT, PT, R8, R3, RZ ;  /* 0x0000000308037210 */ /* 0x004fca0007ffe0ff */
[----:B------:R1:W-:Y:S02]  /*0220*/  STG.E desc[UR4][R6.64], R3 ;  /* 0x0000000306007986 */ /* 0x0003e4000c101904 */
.L_x_14:
[----:B------:R-:W-:Y:S05]  /*0230*/  BSYNC.RECONVERGENT B0 ;  /* 0x0000000000007941 */ /* 0x000fea0003800200 */
.L_x_13:
[----:B------:R-:W-:Y:S01]  /*0240*/  BAR.SYNC.DEFER_BLOCKING 0x0 ;  /* 0x0000000000007b1d */ /* 0x000fe20000010000 */
[----:B------:R-:W-:Y:S02]  /*0250*/  ISETP.GT.U32.AND P0, PT, R12, 0x3, PT ;  /* 0x000000030c00780c */ /* 0x000fe40003f04070 */
[----:B------:R-:W-:-:S11]  /*0260*/  MOV R12, R11 ;  /* 0x0000000b000c7202 */ /* 0x000fd60000000f00 */
[----:B------:R-:W-:Y:S05]  /*0270*/  @P0 BRA `(.L_x_15) ;  /* 0xfffffffc00c80947 */ /* 0x000fea000383ffff */
.L_x_12:
[----:B------:R-:W-:-:S13]  /*0280*/  ISETP.NE.AND P0, PT, R2, RZ, PT ;  /* 0x000000ff0200720c */ /* 0x000fda0003f05270 */
[----:B------:R-:W-:Y:S05]  /*0290*/  @P0 EXIT ;  /* 0x000000000000094d */ /* 0x000fea0003800000 */
[----:B------:R-:W2:Y:S01]  /*02a0*/  LDG.E R5, desc[UR4][R4.64] ;  /* 0x0000000404057981 */ /* 0x000ea2000c1e1900 */
[----:B-1----:R-:W1:Y:S02]  /*02b0*/  LDC.64 R2, c[0x0][0x398] ;  /* 0x0000e600ff027b82 */ /* 0x002e640000000a00 */
[----:B-1----:R-:W-:-:S05]  /*02c0*/  IMAD.WIDE.U32 R2, R0, 0x4, R2 ;  /* 0x0000000400027825 */ /* 0x002fca00078e0002 */
[----:B--2---:R-:W-:Y:S01]  /*02d0*/  STG.E desc[UR4][R2.64], R5 ;  /* 0x0000000502007986 */ /* 0x004fe2000c101904 */
[----:B------:R-:W-:Y:S05]  /*02e0*/  EXIT ;  /* 0x000000000000794d */ /* 0x000fea0003800000 */
.L_x_16:
        /* <DEDUP_REMOVED lines=9> */
.L_x_36:


//--------------------- .text._Z12dot_on_gpu_2PjS_S_S_j --------------------------
	.section	.text._Z12dot_on_gpu_2PjS_S_S_j,"ax",@progbits
	.align	128
        .global         _Z12dot_on_gpu_2PjS_S_S_j
        .type           _Z12dot_on_gpu_2PjS_S_S_j,@function
        .size           _Z12dot_on_gpu_2PjS_S_S_j,(.L_x_37 - _Z12dot_on_gpu_2PjS_S_S_j)
        .other          _Z12dot_on_gpu_2PjS_S_S_j,@"STO_CUDA_ENTRY STV_DEFAULT"
_Z12dot_on_gpu_2PjS_S_S_j:
.text._Z12dot_on_gpu_2PjS_S_S_j:
        /* <DEDUP_REMOVED lines=16> */
[----:B------:R-:W-:-:S03]  /*0100*/  ISETP.GE.U32.AND P0, PT, R13, UR4, PT ;  /* 0x000000040d007c0c */ /* 0x000fc6000bf06070 */
[----:B--2---:R-:W-:-:S05]  /*0110*/  IMAD R15, R4, R7, RZ ;  /* 0x00000007040f7224 */ /* 0x004fca00078e02ff */
[----:B------:R0:W-:Y:S01]  /*0120*/  STG.E desc[UR6][R8.64], R15 ;  /* 0x0000000f08007986 */ /* 0x0001e2000c101906 */
[----:B------:R-:W-:Y:S06]  /*0130*/  BAR.SYNC.DEFER_BLOCKING 0x0 ;  /* 0x0000000000007b1d */ /* 0x000fec0000010000 */
[----:B------:R-:W-:Y:S05]  /*0140*/  @P0 EXIT ;  /* 0x000000000000094d */ /* 0x000fea0003800000 */
[----:B------:R-:W-:Y:S01]  /*0150*/  UISETP.GE.U32.AND UP0, UPT, UR8, 0x2, UPT ;  /* 0x000000020800788c */ /* 0x000fe2000bf06070 */
[----:B------:R-:W-:-:S08]  /*0160*/  IMAD.WIDE.U32 R4, R3, 0x4, R10 ;  /* 0x0000000403047825 */ /* 0x000fd000078e000a */
[----:B------:R-:W-:Y:S05]  /*0170*/  BRA.U !UP0, `(.L_x_17) ;  /* 0x0000000108487547 */ /* 0x000fea000b800000 */
[----:B------:R-:W-:-:S05]  /*0180*/  UMOV UR4, 0x1 ;  /* 0x0000000100047882 */ /* 0x000fca0000000000 */
.L_x_20:
[----:B------:R-:W-:Y:S01]  /*0190*/  USHF.L.U32 UR5, UR4, 0x1, URZ ;  /* 0x0000000104057899 */ /* 0x000fe200080006ff */
[----:B------:R-:W-:Y:S05]  /*01a0*/  BSSY.RECONVERGENT B0, `(.L_x_18) ;  /* 0x000000b000007945 */ /* 0x000fea0003800200 */
[----:B0-----:R-:W-:-:S05]  /*01b0*/  IMAD R9, R2, UR5, RZ ;  /* 0x0000000502097c24 */ /* 0x001fca000f8e02ff */
[----:B------:R-:W-:-:S13]  /*01c0*/  ISETP.GE.U32.AND P0, PT, R9, UR8, PT ;  /* 0x0000000809007c0c */ /* 0x000fda000bf06070 */
[----:B------:R-:W-:Y:S05]  /*01d0*/  @P0 BRA `(.L_x_19) ;  /* 0x00000000001c0947 */ /* 0x000fea0003800000 */
[C---:B------:R-:W-:Y:S01]  /*01e0*/  IADD3 R7, PT, PT, R9.reuse, UR4, RZ ;  /* 0x0000000409077c10 */ /* 0x040fe2000fffe0ff */
[----:B------:R-:W-:-:S04]  /*01f0*/  IMAD.WIDE.U32 R8, R9, 0x4, R4 ;  /* 0x0000000409087825 */ /* 0x000fc800078e0004 */
[----:B------:R-:W-:Y:S01]  /*0200*/  IMAD.WIDE.U32 R6, R7, 0x4, R4 ;  /* 0x0000000407067825 */ /* 0x000fe200078e0004 */
[----:B------:R-:W2:Y:S05]  /*0210*/  LDG.E R3, desc[UR6][R8.64] ;  /* 0x0000000608037981 */ /* 0x000eaa000c1e1900 */
[----:B------:R-:W2:Y:S02]  /*0220*/  LDG.E R6, desc[UR6][R6.64] ;  /* 0x0000000606067981 */ /* 0x000ea4000c1e1900 */
[----:B--2---:R-:W-:-:S05]  /*0230*/  IADD3 R3, PT, PT, R6, R3, RZ ;  /* 0x0000000306037210 */ /* 0x004fca0007ffe0ff */
[----:B------:R0:W-:Y:S02]  /*0240*/  STG.E desc[UR6][R8.64], R3 ;  /* 0x0000000308007986 */ /* 0x0001e4000c101906 */
.L_x_19:
[----:B------:R-:W-:Y:S05]  /*0250*/  BSYNC.RECONVERGENT B0 ;  /* 0x0000000000007941 */ /* 0x000fea0003800200 */
.L_x_18:
[----:B------:R-:W-:Y:S01]  /*0260*/  BAR.SYNC.DEFER_BLOCKING 0x0 ;  /* 0x0000000000007b1d */ /* 0x000fe20000010000 */
[----:B------:R-:W-:-:S05]  /*0270*/  UISETP.GE.U32.AND UP0, UPT, UR5, UR8, UPT ;  /* 0x000000080500728c */ /* 0x000fca000bf06070 */
[----:B------:R-:W-:-:S04]  /*0280*/  UMOV UR4, UR5 ;  /* 0x0000000500047c82 */ /* 0x000fc80008000000 */
[----:B------:R-:W-:Y:S05]  /*0290*/  BRA.U !UP0, `(.L_x_20) ;  /* 0xfffffffd08bc7547 */ /* 0x000fea000b83ffff */
.L_x_17:
[----:B------:R-:W-:-:S13]  /*02a0*/  ISETP.NE.AND P0, PT, R2, RZ, PT ;  /* 0x000000ff0200720c */ /* 0x000fda0003f05270 */
[----:B------:R-:W-:Y:S05]  /*02b0*/  @P0 EXIT ;  /* 0x000000000000094d */ /* 0x000fea0003800000 */
[----:B------:R-:W2:Y:S01]  /*02c0*/  LDG.E R5, desc[UR6][R4.64] ;  /* 0x0000000604057981 */ /* 0x000ea2000c1e1900 */
[----:B0-----:R-:W0:Y:S02]  /*02d0*/  LDC.64 R2, c[0x0][0x398] ;  /* 0x0000e600ff027b82 */ /* 0x001e240000000a00 */
[----:B0-----:R-:W-:-:S05]  /*02e0*/  IMAD.WIDE.U32 R2, R0, 0x4, R2 ;  /* 0x0000000400027825 */ /* 0x001fca00078e0002 */
[----:B--2---:R-:W-:Y:S01]  /*02f0*/  STG.E desc[UR6][R2.64], R5 ;  /* 0x0000000502007986 */ /* 0x004fe2000c101906 */
[----:B------:R-:W-:Y:S05]  /*0300*/  EXIT ;  /* 0x000000000000794d */ /* 0x000fea0003800000 */
.L_x_21:
        /* <DEDUP_REMOVED lines=15> */
.L_x_37:


//--------------------- .text._Z12dot_on_gpu_1PjS_S_S_j --------------------------
	.section	.text._Z12dot_on_gpu_1PjS_S_S_j,"ax",@progbits
	.align	128
        .global         _Z12dot_on_gpu_1PjS_S_S_j
        .type           _Z12dot_on_gpu_1PjS_S_S_j,@function
        .size           _Z12dot_on_gpu_1PjS_S_S_j,(.L_x_38 - _Z12dot_on_gpu_1PjS_S_S_j)
        .other          _Z12dot_on_gpu_1PjS_S_S_j,@"STO_CUDA_ENTRY STV_DEFAULT"
_Z12dot_on_gpu_1PjS_S_S_j:
.text._Z12dot_on_gpu_1PjS_S_S_j:
        /* <DEDUP_REMOVED lines=24> */
[----:B------:R-:W-:Y:S02]  /*0180*/  HFMA2 R3, -RZ, RZ, 0, 5.9604644775390625e-08 ;  /* 0x00000001ff037431 */ /* 0x000fe400000001ff */
[----:B------:R-:W-:-:S07]  /*0190*/  IMAD.WIDE.U32 R6, R2, 0x4, R4 ;  /* 0x0000000402067825 */ /* 0x000fce00078e0004 */
.L_x_25:
[----:B------:R-:W-:Y:S01]  /*01a0*/  SHF.L.U32 R10, R3, 0x1, RZ ;  /* 0x00000001030a7819 */ /* 0x000fe200000006ff */
[----:B------:R-:W-:Y:S03]  /*01b0*/  BSSY.RECONVERGENT B0, `(.L_x_23) ;  /* 0x0000009000007945 */ /* 0x000fe60003800200 */
[----:B0-----:R-:W-:-:S04]  /*01c0*/  IADD3 R9, PT, PT, R10, -0x1, RZ ;  /* 0xffffffff0a097810 */ /* 0x001fc80007ffe0ff */
[----:B------:R-:W-:-:S13]  /*01d0*/  LOP3.LUT P0, RZ, R9, R2, RZ, 0xc0, !PT ;  /* 0x0000000209ff7212 */ /* 0x000fda000780c0ff */
[----:B------:R-:W-:Y:S05]  /*01e0*/  @P0 BRA `(.L_x_24) ;  /* 0x0000000000140947 */ /* 0x000fea0003800000 */
[----:B------:R-:W-:Y:S02]  /*01f0*/  IMAD.WIDE R8, R3, 0x4, R6 ;  /* 0x0000000403087825 */ /* 0x000fe400078e0206 */
[----:B------:R-:W2:Y:S04]  /*0200*/  LDG.E R3, desc[UR4][R6.64] ;  /* 0x0000000406037981 */ /* 0x000ea8000c1e1900 */
[----:B------:R-:W2:Y:S02]  /*0210*/  LDG.E R8, desc[UR4][R8.64] ;  /* 0x0000000408087981 */ /* 0x000ea4000c1e1900 */
[----:B--2---:R-:W-:-:S05]  /*0220*/  IADD3 R3, PT, PT, R8, R3, RZ ;  /* 0x0000000308037210 */ /* 0x004fca0007ffe0ff */
[----:B------:R0:W-:Y:S02]  /*0230*/  STG.E desc[UR4][R6.64], R3 ;  /* 0x0000000306007986 */ /* 0x0001e4000c101904 */
.L_x_24:
[----:B------:R-:W-:Y:S05]  /*0240*/  BSYNC.RECONVERGENT B0 ;  /* 0x0000000000007941 */ /* 0x000fea0003800200 */
.L_x_23:
[----:B------:R-:W-:Y:S01]  /*0250*/  BAR.SYNC.DEFER_BLOCKING 0x0 ;  /* 0x0000000000007b1d */ /* 0x000fe20000010000 */
[----:B------:R-:W-:Y:S02]  /*0260*/  ISETP.GE.U32.AND P0, PT, R10, UR6, PT ;  /* 0x000000060a007c0c */ /* 0x000fe4000bf06070 */
[----:B0-----:R-:W-:-:S11]  /*0270*/  MOV R3, R10 ;  /* 0x0000000a00037202 */ /* 0x001fd60000000f00 */
[----:B------:R-:W-:Y:S05]  /*0280*/  @!P0 BRA `(.L_x_25) ;  /* 0xfffffffc00c48947 */ /* 0x000fea000383ffff */
.L_x_22:
[----:B------:R-:W-:-:S13]  /*0290*/  ISETP.NE.AND P0, PT, R2, RZ, PT ;  /* 0x000000ff0200720c */ /* 0x000fda0003f05270 */
[----:B------:R-:W-:Y:S05]  /*02a0*/  @P0 EXIT ;  /* 0x000000000000094d */ /* 0x000fea0003800000 */
[----:B------:R-:W2:Y:S01]  /*02b0*/  LDG.E R5, desc[UR4][R4.64] ;  /* 0x0000000404057981 */ /* 0x000ea2000c1e1900 */
[----:B------:R-:W1:Y:S02]  /*02c0*/  LDC.64 R2, c[0x0][0x398] ;  /* 0x0000e600ff027b82 */ /* 0x000e640000000a00 */
[----:B-1----:R-:W-:-:S05]  /*02d0*/  IMAD.WIDE.U32 R2, R0, 0x4, R2 ;  /* 0x0000000400027825 */ /* 0x002fca00078e0002 */
[----:B--2---:R-:W-:Y:S01]  /*02e0*/  STG.E desc[UR4][R2.64], R5 ;  /* 0x0000000502007986 */ /* 0x004fe2000c101904 */
[----:B------:R-:W-:Y:S05]  /*02f0*/  EXIT ;  /* 0x000000000000794d */ /* 0x000fea0003800000 */
.L_x_26:
        /* <DEDUP_REMOVED lines=16> */
.L_x_38:


//--------------------- .text._Z17reduce_neighboredPjS_j --------------------------
	.section	.text._Z17reduce_neighboredPjS_j,"ax",@progbits
	.align	128
        .global         _Z17reduce_neighboredPjS_j
        .type           _Z17reduce_neighboredPjS_j,@function
        .size           _Z17reduce_neighboredPjS_j,(.L_x_39 - _Z17reduce_neighboredPjS_j)
        .other          _Z17reduce_neighboredPjS_j,@"STO_CUDA_ENTRY STV_DEFAULT"
_Z17reduce_neighboredPjS_j:
.text._Z17reduce_neighboredPjS_j:
[----:B------:R-:W-:Y:S01]  /*0000*/  LDC R1, c[0x0][0x37c] ;  /* 0x0000df00ff017b82 */ /* 0x000fe20000000800 */
[----:B------:R-:W0:Y:S01]  /*0010*/  S2R R13, SR_CTAID.X ;  /* 0x00000000000d7919 */ /* 0x000e220000002500 */
[----:B------:R-:W0:Y:S06]  /*0020*/  LDCU UR4, c[0x0][0x360] ;  /* 0x00006c00ff0477ac */ /* 0x000e2c0008000800 */
[----:B------:R-:W1:Y:S01]  /*0030*/  LDC.64 R2, c[0x0][0x380] ;  /* 0x0000e000ff027b82 */ /* 0x000e620000000a00 */
[----:B------:R-:W2:Y:S01]  /*0040*/  S2R R11, SR_TID.X ;  /* 0x00000000000b7919 */ /* 0x000ea20000002100 */
[----:B------:R-:W3:Y:S01]  /*0050*/  LDCU UR5, c[0x0][0x390] ;  /* 0x00007200ff0577ac */ /* 0x000ee20008000800 */
[----:B0-----:R-:W-:-:S05]  /*0060*/  IMAD R5, R13, UR4, RZ ;  /* 0x000000040d057c24 */ /* 0x001fca000f8e02ff */
[----:B--2---:R-:W-:-:S04]  /*0070*/  IADD3 R0, PT, PT, R5, R11, RZ ;  /* 0x0000000b05007210 */ /* 0x004fc80007ffe0ff */
[----:B---3--:R-:W-:-:S13]  /*0080*/  ISETP.GE.U32.AND P0, PT, R0, UR5, PT ;  /* 0x0000000500007c0c */ /* 0x008fda000bf06070 */
[----:B-1----:R-:W-:Y:S05]  /*0090*/  @P0 EXIT ;  /* 0x000000000000094d */ /* 0x002fea0003800000 */
[----:B------:R-:W-:Y:S01]  /*00a0*/  UISETP.GE.U32.AND UP0, UPT, UR4, 0x2, UPT ;  /* 0x000000020400788c */ /* 0x000fe2000bf06070 */
[----:B------:R-:W-:Y:S01]  /*00b0*/  IMAD.WIDE.U32 R2, R5, 0x4, R2 ;  /* 0x0000000405027825 */ /* 0x000fe200078e0002 */
[----:B------:R-:W0:Y:S07]  /*00c0*/  LDCU.64 UR6, c[0x0][0x358] ;  /* 0x00006b00ff0677ac */ /* 0x000e2e0008000a00 */
[----:B------:R-:W-:Y:S05]  /*00d0*/  BRA.U !UP0, `(.L_x_27) ;  /* 0x0000000108447547 */ /* 0x000fea000b800000 */
[----:B------:R-:W-:Y:S02]  /*00e0*/  HFMA2 R7, -RZ, RZ, 0, 5.9604644775390625e-08 ;  /* 0x00000001ff077431 */ /* 0x000fe400000001ff */
[----:B------:R-:W-:-:S07]  /*00f0*/  IMAD.WIDE.U32 R4, R11, 0x4, R2 ;  /* 0x000000040b047825 */ /* 0x000fce00078e0002 */
.L_x_30:
[----:B------:R-:W-:Y:S01]  /*0100*/  SHF.L.U32 R8, R7, 0x1, RZ ;  /* 0x0000000107087819 */ /* 0x000fe200000006ff */
[----:B------:R-:W-:Y:S04]  /*0110*/  BSSY.RECONVERGENT B0, `(.L_x_28) ;  /* 0x0000009000007945 */ /* 0x000fe80003800200 */
[----:B------:R-:W-:-:S05]  /*0120*/  VIADD R0, R8, 0xffffffff ;  /* 0xffffffff08007836 */ /* 0x000fca0000000000 */
[----:B------:R-:W-:-:S13]  /*0130*/  LOP3.LUT P0, RZ, R0, R11, RZ, 0xc0, !PT ;  /* 0x0000000b00ff7212 */ /* 0x000fda000780c0ff */
[----:B-1----:R-:W-:Y:S05]  /*0140*/  @P0 BRA `(.L_x_29) ;  /* 0x0000000000140947 */ /* 0x002fea0003800000 */
[----:B------:R-:W-:Y:S01]  /*0150*/  IMAD.WIDE R6, R7, 0x4, R4 ;  /* 0x0000000407067825 */ /* 0x000fe200078e0204 */
[----:B0-----:R-:W2:Y:S05]  /*0160*/  LDG.E R9, desc[UR6][R4.64] ;  /* 0x0000000604097981 */ /* 0x001eaa000c1e1900 */
[----:B------:R-:W2:Y:S02]  /*0170*/  LDG.E R6, desc[UR6][R6.64] ;  /* 0x0000000606067981 */ /* 0x000ea4000c1e1900 */
[----:B--2---:R-:W-:-:S05]  /*0180*/  IADD3 R9, PT, PT, R6, R9, RZ ;  /* 0x0000000906097210 */ /* 0x004fca0007ffe0ff */
[----:B------:R1:W-:Y:S02]  /*0190*/  STG.E desc[UR6][R4.64], R9 ;  /* 0x0000000904007986 */ /* 0x0003e4000c101906 */
.L_x_29:
[----:B0-----:R-:W-:Y:S05]  /*01a0*/  BSYNC.RECONVERGENT B0 ;  /* 0x0000000000007941 */ /* 0x001fea0003800200 */
.L_x_28:
[----:B------:R-:W-:Y:S01]  /*01b0*/  BAR.SYNC.DEFER_BLOCKING 0x0 ;  /* 0x0000000000007b1d */ /* 0x000fe20000010000 */
[----:B------:R-:W-:Y:S01]  /*01c0*/  ISETP.GE.U32.AND P0, PT, R8, UR4, PT ;  /* 0x0000000408007c0c */ /* 0x000fe2000bf06070 */
[----:B------:R-:W-:-:S12]  /*01d0*/  IMAD.MOV.U32 R7, RZ, RZ, R8 ;  /* 0x000000ffff077224 */ /* 0x000fd800078e0008 */
[----:B------:R-:W-:Y:S05]  /*01e0*/  @!P0 BRA `(.L_x_30) ;  /* 0xfffffffc00c48947 */ /* 0x000fea000383ffff */
.L_x_27:
[----:B------:R-:W-:-:S13]  /*01f0*/  ISETP.NE.AND P0, PT, R11, RZ, PT ;  /* 0x000000ff0b00720c */ /* 0x000fda0003f05270 */
[----:B0-----:R-:W-:Y:S05]  /*0200*/  @P0 EXIT ;  /* 0x000000000000094d */ /* 0x001fea0003800000 */
[----:B------:R-:W2:Y:S01]  /*0210*/  LDG.E R3, desc[UR6][R2.64] ;  /* 0x0000000602037981 */ /* 0x000ea2000c1e1900 */
[----:B-1----:R-:W0:Y:S02]  /*0220*/  LDC.64 R4, c[0x0][0x388] ;  /* 0x0000e200ff047b82 */ /* 0x002e240000000a00 */
[----:B0-----:R-:W-:-:S05]  /*0230*/  IMAD.WIDE.U32 R4, R13, 0x4, R4 ;  /* 0x000000040d047825 */ /* 0x001fca00078e0004 */
[----:B--2---:R-:W-:Y:S01]  /*0240*/  STG.E desc[UR6][R4.64], R3 ;  /* 0x0000000304007986 */ /* 0x004fe2000c101906 */
[----:B------:R-:W-:Y:S05]  /*0250*/  EXIT ;  /* 0x000000000000794d */ /* 0x000fea0003800000 */
.L_x_31:
        /* <DEDUP_REMOVED lines=10> */
.L_x_39:


//--------------------- .text._Z19multi_arrays_on_gpuPjS_S_ --------------------------
	.section	.text._Z19multi_arrays_on_gpuPjS_S_,"ax",@progbits
	.align	128
        .global         _Z19multi_arrays_on_gpuPjS_S_
        .type           _Z19multi_arrays_on_gpuPjS_S_,@function
        .size           _Z19multi_arrays_on_gpuPjS_S_,(.L_x_40 - _Z19multi_arrays_on_gpuPjS_S_)
        .other          _Z19multi_arrays_on_gpuPjS_S_,@"STO_CUDA_ENTRY STV_DEFAULT"
_Z19multi_arrays_on_gpuPjS_S_:
.text._Z19multi_arrays_on_gpuPjS_S_:
[----:B------:R-:W-:Y:S01]  /*0000*/  LDC R1, c[0x0][0x37c] ;  /* 0x0000df00ff017b82 */ /* 0x000fe20000000800 */
[----:B------:R-:W0:Y:S07]  /*0010*/  S2R R0, SR_TID.X ;  /* 0x0000000000007919 */ /* 0x000e2e0000002100 */
[----:B------:R-:W0:Y:S01]  /*0020*/  S2UR UR6, SR_CTAID.X ;  /* 0x00000000000679c3 */ /* 0x000e220000002500 */
[----:B------:R-:W1:Y:S07]  /*0030*/  LDCU.64 UR4, c[0x0][0x358] ;  /* 0x00006b00ff0477ac */ /* 0x000e6e0008000a00 */
[----:B------:R-:W0:Y:S08]  /*0040*/  LDC R9, c[0x0][0x360] ;  /* 0x0000d800ff097b82 */ /* 0x000e300000000800 */
[----:B------:R-:W2:Y:S08]  /*0050*/  LDC.64 R2, c[0x0][0x380] ;  /* 0x0000e000ff027b82 */ /* 0x000eb00000000a00 */
[----:B------:R-:W3:Y:S01]  /*0060*/  LDC.64 R4, c[0x0][0x388] ;  /* 0x0000e200ff047b82 */ /* 0x000ee20000000a00 */
[----:B0-----:R-:W-:-:S07]  /*0070*/  IMAD R9, R9, UR6, R0 ;  /* 0x0000000609097c24 */ /* 0x001fce000f8e0200 */
[----:B------:R-:W0:Y:S01]  /*0080*/  LDC.64 R6, c[0x0][0x390] ;  /* 0x0000e400ff067b82 */ /* 0x000e220000000a00 */
[----:B--2---:R-:W-:-:S06]  /*0090*/  IMAD.WIDE.U32 R2, R9, 0x4, R2 ;  /* 0x0000000409027825 */ /* 0x004fcc00078e0002 */
[----:B-1----:R-:W2:Y:S01]  /*00a0*/  LDG.E R2, desc[UR4][R2.64] ;  /* 0x0000000402027981 */ /* 0x002ea2000c1e1900 */
[----:B---3--:R-:W-:-:S06]  /*00b0*/  IMAD.WIDE.U32 R4, R9, 0x4, R4 ;  /* 0x0000000409047825 */ /* 0x008fcc00078e0004 */
[----:B------:R-:W2:Y:S01]  /*00c0*/  LDG.E R5, desc[UR4][R4.64] ;  /* 0x0000000404057981 */ /* 0x000ea2000c1e1900 */
[----:B0-----:R-:W-:-:S04]  /*00d0*/  IMAD.WIDE.U32 R6, R9, 0x4, R6 ;  /* 0x0000000409067825 */ /* 0x001fc800078e0006 */
[----:B--2---:R-:W-:-:S05]  /*00e0*/  IMAD R9, R2, R5, RZ ;  /* 0x0000000502097224 */ /* 0x004fca00078e02ff */
[----:B------:R-:W-:Y:S01]  /*00f0*/  STG.E desc[UR4][R6.64], R9 ;  /* 0x0000000906007986 */ /* 0x000fe2000c101904 */
[----:B------:R-:W-:Y:S05]  /*0100*/  EXIT ;  /* 0x000000000000794d */ /* 0x000fea0003800000 */
.L_x_32:
        /* <DEDUP_REMOVED lines=15> */
.L_x_40:


//--------------------- .text._Z17sum_arrays_on_gpuPjS_S_ --------------------------
	.section	.text._Z17sum_arrays_on_gpuPjS_S_,"ax",@progbits
	.align	128
        .global         _Z17sum_arrays_on_gpuPjS_S_
        .type           _Z17sum_arrays_on_gpuPjS_S_,@function
        .size           _Z17sum_arrays_on_gpuPjS_S_,(.L_x_41 - _Z17sum_arrays_on_gpuPjS_S_)
        .other          _Z17sum_arrays_on_gpuPjS_S_,@"STO_CUDA_ENTRY STV_DEFAULT"
_Z17sum_arrays_on_gpuPjS_S_:
.text._Z17sum_arrays_on_gpuPjS_S_:
        /* <DEDUP_REMOVED lines=13> */
[----:B0-----:R-:W-:Y:S01]  /*00d0*/  IMAD.WIDE.U32 R6, R9, 0x4, R6 ;  /* 0x0000000409067825 */ /* 0x001fe200078e0006 */
[----:B--2---:R-:W-:-:S05]  /*00e0*/  IADD3 R9, PT, PT, R2, R5, RZ ;  /* 0x0000000502097210 */ /* 0x004fca0007ffe0ff */
[----:B------:R-:W-:Y:S01]  /*00f0*/  STG.E desc[UR4][R6.64], R9 ;  /* 0x0000000906007986 */ /* 0x000fe2000c101904 */
[----:B------:R-:W-:Y:S05]  /*0100*/  EXIT ;  /* 0x000000000000794d */ /* 0x000fea0003800000 */
.L_x_33:
        /* <DEDUP_REMOVED lines=15> */
.L_x_41:


//--------------------- .nv.shared.reserved.0     --------------------------
	.section	.nv.shared.reserved.0,"aw",@nobits
	.weak		__nv_reservedSMEM_offset_0_alias
	.size		__nv_reservedSMEM_offset_0_alias, 0, 64
	.other		__nv_reservedSMEM_offset_0_alias,@"STO_CUDA_RESERVED_SHARED STV_DEFAULT"
__nv_reservedSMEM_offset_0_alias:
	.zero		0
	.zero		64


//--------------------- .nv.constant0._Z12dot_on_gpu_5PjS_S_S_j --------------------------
	.section	.nv.constant0._Z12dot_on_gpu_5PjS_S_S_j,"a",@progbits
	.sectionflags	@""
	.align	4
.nv.constant0._Z12dot_on_gpu_5PjS_S_S_j:
	.zero		932


//--------------------- .nv.constant0._Z12dot_on_gpu_4PjS_S_S_j --------------------------
	.section	.nv.constant0._Z12dot_on_gpu_4PjS_S_S_j,"a",@progbits
	.sectionflags	@""
	.align	4
.nv.constant0._Z12dot_on_gpu_4PjS_S_S_j:
	.zero		932


//--------------------- .nv.constant0._Z12dot_on_gpu_3PjS_S_S_j --------------------------
	.section	.nv.constant0._Z12dot_on_gpu_3PjS_S_S_j,"a",@progbits
	.sectionflags	@""
	.align	4
.nv.constant0._Z12dot_on_gpu_3PjS_S_S_j:
	.zero		932


//--------------------- .nv.constant0._Z12dot_on_gpu_2PjS_S_S_j --------------------------
	.section	.nv.constant0._Z12dot_on_gpu_2PjS_S_S_j,"a",@progbits
	.sectionflags	@""
	.align	4
.nv.constant0._Z12dot_on_gpu_2PjS_S_S_j:
	.zero		932


//--------------------- .nv.constant0._Z12dot_on_gpu_1PjS_S_S_j --------------------------
	.section	.nv.constant0._Z12dot_on_gpu_1PjS_S_S_j,"a",@progbits
	.sectionflags	@""
	.align	4
.nv.constant0._Z12dot_on_gpu_1PjS_S_S_j:
	.zero		932


//--------------------- .nv.constant0._Z17reduce_neighboredPjS_j --------------------------
	.section	.nv.constant0._Z17reduce_neighboredPjS_j,"a",@progbits
	.sectionflags	@""
	.align	4
.nv.constant0._Z17reduce_neighboredPjS_j:
	.zero		916


//--------------------- .nv.constant0._Z19multi_arrays_on_gpuPjS_S_ --------------------------
	.section	.nv.constant0._Z19multi_arrays_on_gpuPjS_S_,"a",@progbits
	.sectionflags	@""
	.align	4
.nv.constant0._Z19multi_arrays_on_gpuPjS_S_:
	.zero		920


//--------------------- .nv.constant0._Z17sum_arrays_on_gpuPjS_S_ --------------------------
	.section	.nv.constant0._Z17sum_arrays_on_gpuPjS_S_,"a",@progbits
	.sectionflags	@""
	.align	4
.nv.constant0._Z17sum_arrays_on_gpuPjS_S_:
	.zero		920


//--------------------- SYMBOLS --------------------------

	.type		.nv.reservedSmem.offset0,@object
	.size		.nv.reservedSmem.offset0,0x4
